	.target	sm_90a

	.elftype	@"ET_EXEC"


//--------------------- .note.nv.tkinfo           --------------------------
	.section	.note.nv.tkinfo,"",@"SHT_NOTE"
	.sectionflags	@"SHF_NOTE_NV_TKINFO"
	.tkinfo
        /*0018*/ 	.word	0x00000002
        /*0030*/ 	.string	""
        /*0030*/ 	.string	"ptxas"
        /*0030*/ 	.string	"Cuda compilation tools, release 13.0, V13.0.88"
        /*0030*/ 	.string	"Build cuda_13.0.r13.0/compiler.36424714_0"
        /*0030*/ 	.string	"-arch sm_90a -m 64 "



//--------------------- .note.nv.cuinfo           --------------------------
	.section	.note.nv.cuinfo,"",@"SHT_NOTE"
	.sectionflags	@"SHF_NOTE_NV_CUINFO"
        /*0018*/ 	.short	0x0002
        /*001a*/ 	.short	0x005a
        /*001c*/ 	.short	0x0082
	.zero		2


//--------------------- .nv.info                  --------------------------
	.section	.nv.info,"",@"SHT_CUDA_INFO"
	.align	4


	//----- nvinfo : EIATTR_REGCOUNT
	.align		4
        /*0000*/ 	.byte	0x04, 0x2f
        /*0002*/ 	.short	(.L_15 - .L_14)
	.align		4
.L_14:
        /*0004*/ 	.word	index@(_ZN7cutlass13device_kernelINS_4gemm6kernel13GemmUniversalIN4cute5tupleIJiiiiEEENS1_10collective13CollectiveMmaINS1_34MainloopSm90TmaGmmaWarpSpecializedILi64ENS5_IJNS4_1CILi2EEENSA_ILi1EEESC_EEENS1_32KernelTmaWarpSpecializedPingpongEEENS5_IJNSA_ILi64EEENSA_ILi48EEENSA_ILi16EEEEEENS_6half_tENS5_IJlSC_lEEESK_SL_NS4_8TiledMMAINS4_8MMA_AtomIJNS4_4SM904GMMA25MMA_64x16x16_F32F16F16_SSILNSP_5MajorE0ELSR_0ELNSP_7ScaleInE1ELSS_1EEEEEENS4_6LayoutINS5_IJSC_SC_SC_EEENS5_IJNSA_ILi0EEESX_SX_EEEEENS5_IJNS4_10UnderscoreES10_S10_EEEEENS4_13SM90_TMA_LOADENS4_14ComposedLayoutINS4_7SwizzleILi1ELi4ELi3EEENS4_18smem_ptr_flag_bitsILi16EEENSV_INS5_IJNSA_ILi8EEESI_EEENS5_IJSI_SC_EEEEEEEvNS4_8identityENS4_23SM90_TMA_LOAD_MULTICASTES1D_vS1E_EENS_8epilogue10collective6detail29Sm90TmaWarpSpecializedAdapterINS1I_15DefaultEpilogueISK_SL_SL_NS1H_6thread17LinearCombinationISK_Li1EffLNS1M_9ScaleType4KindE0ELNS_15FloatRoundStyleE2ESK_EENS1_15EpilogueDefaultEEEEEvvEEEEvNT_6ParamsE)
        /*0008*/ 	.word	0x000000a8


	//----- nvinfo : EIATTR_FRAME_SIZE
	.align		4
.L_15:
        /*000c*/ 	.byte	0x04, 0x11
        /*000e*/ 	.short	(.L_17 - .L_16)
	.align		4
.L_16:
        /*0010*/ 	.word	index@(_ZN7cutlass13device_kernelINS_4gemm6kernel13GemmUniversalIN4cute5tupleIJiiiiEEENS1_10collective13CollectiveMmaINS1_34MainloopSm90TmaGmmaWarpSpecializedILi64ENS5_IJNS4_1CILi2EEENSA_ILi1EEESC_EEENS1_32KernelTmaWarpSpecializedPingpongEEENS5_IJNSA_ILi64EEENSA_ILi48EEENSA_ILi16EEEEEENS_6half_tENS5_IJlSC_lEEESK_SL_NS4_8TiledMMAINS4_8MMA_AtomIJNS4_4SM904GMMA25MMA_64x16x16_F32F16F16_SSILNSP_5MajorE0ELSR_0ELNSP_7ScaleInE1ELSS_1EEEEEENS4_6LayoutINS5_IJSC_SC_SC_EEENS5_IJNSA_ILi0EEESX_SX_EEEEENS5_IJNS4_10UnderscoreES10_S10_EEEEENS4_13SM90_TMA_LOADENS4_14ComposedLayoutINS4_7SwizzleILi1ELi4ELi3EEENS4_18smem_ptr_flag_bitsILi16EEENSV_INS5_IJNSA_ILi8EEESI_EEENS5_IJSI_SC_EEEEEEEvNS4_8identityENS4_23SM90_TMA_LOAD_MULTICASTES1D_vS1E_EENS_8epilogue10collective6detail29Sm90TmaWarpSpecializedAdapterINS1I_15DefaultEpilogueISK_SL_SL_NS1H_6thread17LinearCombinationISK_Li1EffLNS1M_9ScaleType4KindE0ELNS_15FloatRoundStyleE2ESK_EENS1_15EpilogueDefaultEEEEEvvEEEEvNT_6ParamsE)
        /*0014*/ 	.word	0x00000000


	//----- nvinfo : EIATTR_MIN_STACK_SIZE
	.align		4
.L_17:
        /*0018*/ 	.byte	0x04, 0x12
        /*001a*/ 	.short	(.L_19 - .L_18)
	.align		4
.L_18:
        /*001c*/ 	.word	index@(_ZN7cutlass13device_kernelINS_4gemm6kernel13GemmUniversalIN4cute5tupleIJiiiiEEENS1_10collective13CollectiveMmaINS1_34MainloopSm90TmaGmmaWarpSpecializedILi64ENS5_IJNS4_1CILi2EEENSA_ILi1EEESC_EEENS1_32KernelTmaWarpSpecializedPingpongEEENS5_IJNSA_ILi64EEENSA_ILi48EEENSA_ILi16EEEEEENS_6half_tENS5_IJlSC_lEEESK_SL_NS4_8TiledMMAINS4_8MMA_AtomIJNS4_4SM904GMMA25MMA_64x16x16_F32F16F16_SSILNSP_5MajorE0ELSR_0ELNSP_7ScaleInE1ELSS_1EEEEEENS4_6LayoutINS5_IJSC_SC_SC_EEENS5_IJNSA_ILi0EEESX_SX_EEEEENS5_IJNS4_10UnderscoreES10_S10_EEEEENS4_13SM90_TMA_LOADENS4_14ComposedLayoutINS4_7SwizzleILi1ELi4ELi3EEENS4_18smem_ptr_flag_bitsILi16EEENSV_INS5_IJNSA_ILi8EEESI_EEENS5_IJSI_SC_EEEEEEEvNS4_8identityENS4_23SM90_TMA_LOAD_MULTICASTES1D_vS1E_EENS_8epilogue10collective6detail29Sm90TmaWarpSpecializedAdapterINS1I_15DefaultEpilogueISK_SL_SL_NS1H_6thread17LinearCombinationISK_Li1EffLNS1M_9ScaleType4KindE0ELNS_15FloatRoundStyleE2ESK_EENS1_15EpilogueDefaultEEEEEvvEEEEvNT_6ParamsE)
        /*0020*/ 	.word	0x00000000
.L_19:


//--------------------- .nv.compat                --------------------------
	.section	.nv.compat,"",@"SHT_CUDA_COMPAT_INFO"
	.align	4
        /*0000*/ 	.byte	0x02, 0x09, 0x01, 0x00, 0x02, 0x02, 0x04, 0x00, 0x02, 0x05, 0x05, 0x00, 0x03, 0x07, 0x01, 0x01
        /*0010*/ 	.byte	0x02, 0x03, 0x01, 0x00, 0x02, 0x06, 0x01, 0x00, 0x04, 0x0b, 0x08, 0x00, 0x00, 0x00, 0x00, 0x00
        /*0020*/ 	.byte	0x00, 0x00, 0x00, 0x00


//--------------------- .nv.info._ZN7cutlass13device_kernelINS_4gemm6kernel13GemmUniversalIN4cute5tupleIJiiiiEEENS1_10collective13CollectiveMmaINS1_34MainloopSm90TmaGmmaWarpSpecializedILi64ENS5_IJNS4_1CILi2EEENSA_ILi1EEESC_EEENS1_32KernelTmaWarpSpecializedPingpongEEENS5_IJNSA_ILi64EEENSA_ILi48EEENSA_ILi16EEEEEENS_6half_tENS5_IJlSC_lEEESK_SL_NS4_8TiledMMAINS4_8MMA_AtomIJNS4_4SM904GMMA25MMA_64x16x16_F32F16F16_SSILNSP_5MajorE0ELSR_0ELNSP_7ScaleInE1ELSS_1EEEEEENS4_6LayoutINS5_IJSC_SC_SC_EEENS5_IJNSA_ILi0EEESX_SX_EEEEENS5_IJNS4_10UnderscoreES10_S10_EEEEENS4_13SM90_TMA_LOADENS4_14ComposedLayoutINS4_7SwizzleILi1ELi4ELi3EEENS4_18smem_ptr_flag_bitsILi16EEENSV_INS5_IJNSA_ILi8EEESI_EEENS5_IJSI_SC_EEEEEEEvNS4_8identityENS4_23SM90_TMA_LOAD_MULTICASTES1D_vS1E_EENS_8epilogue10collective6detail29Sm90TmaWarpSpecializedAdapterINS1I_15DefaultEpilogueISK_SL_SL_NS1H_6thread17LinearCombinationISK_Li1EffLNS1M_9ScaleType4KindE0ELNS_15FloatRoundStyleE2ESK_EENS1_15EpilogueDefaultEEEEEvvEEEEvNT_6ParamsE --------------------------
	.section	.nv.info._ZN7cutlass13device_kernelINS_4gemm6kernel13GemmUniversalIN4cute5tupleIJiiiiEEENS1_10collective13CollectiveMmaINS1_34MainloopSm90TmaGmmaWarpSpecializedILi64ENS5_IJNS4_1CILi2EEENSA_ILi1EEESC_EEENS1_32KernelTmaWarpSpecializedPingpongEEENS5_IJNSA_ILi64EEENSA_ILi48EEENSA_ILi16EEEEEENS_6half_tENS5_IJlSC_lEEESK_SL_NS4_8TiledMMAINS4_8MMA_AtomIJNS4_4SM904GMMA25MMA_64x16x16_F32F16F16_SSILNSP_5MajorE0ELSR_0ELNSP_7ScaleInE1ELSS_1EEEEEENS4_6LayoutINS5_IJSC_SC_SC_EEENS5_IJNSA_ILi0EEESX_SX_EEEEENS5_IJNS4_10UnderscoreES10_S10_EEEEENS4_13SM90_TMA_LOADENS4_14ComposedLayoutINS4_7SwizzleILi1ELi4ELi3EEENS4_18smem_ptr_flag_bitsILi16EEENSV_INS5_IJNSA_ILi8EEESI_EEENS5_IJSI_SC_EEEEEEEvNS4_8identityENS4_23SM90_TMA_LOAD_MULTICASTES1D_vS1E_EENS_8epilogue10collective6detail29Sm90TmaWarpSpecializedAdapterINS1I_15DefaultEpilogueISK_SL_SL_NS1H_6thread17LinearCombinationISK_Li1EffLNS1M_9ScaleType4KindE0ELNS_15FloatRoundStyleE2ESK_EENS1_15EpilogueDefaultEEEEEvvEEEEvNT_6ParamsE,"",@"SHT_CUDA_INFO"
	.sectionflags	@""
	.align	4


	//----- nvinfo : EIATTR_CUDA_API_VERSION
	.align		4
        /*0000*/ 	.byte	0x04, 0x37
        /*0002*/ 	.short	(.L_21 - .L_20)
.L_20:
        /*0004*/ 	.word	0x00000082


	//----- nvinfo : EIATTR_KPARAM_INFO
	.align		4
.L_21:
        /*0008*/ 	.byte	0x04, 0x17
        /*000a*/ 	.short	(.L_23 - .L_22)
.L_22:
        /*000c*/ 	.word	0x00000000
        /*0010*/ 	.short	0x0000
        /*0012*/ 	.short	0x0070
        /*0014*/ 	.byte	0x00, 0xf0, 0x01, 0x10


	//----- nvinfo : EIATTR_SPARSE_MMA_MASK
	.align		4
.L_23:
        /*0018*/ 	.byte	0x03, 0x50
        /*001a*/ 	.short	0x0000


	//----- nvinfo : EIATTR_MAXREG_COUNT
	.align		4
        /*001c*/ 	.byte	0x03, 0x1b
        /*001e*/ 	.short	0x00a8


	//----- nvinfo : EIATTR_NUM_BARRIERS
	.align		4
        /*0020*/ 	.byte	0x02, 0x4c
        /*0022*/ 	.byte	0x01
	.zero		1


	//----- nvinfo : EIATTR_EXTERNS
	.align		4
        /*0024*/ 	.byte	0x04, 0x0f
        /*0026*/ 	.short	(.L_25 - .L_24)


	//   ....[0]....
	.align		4
.L_24:
        /*0028*/ 	.word	index@(__assertfail)


	//----- nvinfo : EIATTR_MERCURY_ISA_VERSION
	.align		4
.L_25:
        /*002c*/ 	.byte	0x03, 0x5f
        /*002e*/ 	.short	0x0101


	//----- nvinfo : EIATTR_INT_WARP_WIDE_INSTR_OFFSETS
	.align		4
        /*0030*/ 	.byte	0x04, 0x31
        /*0032*/ 	.short	(.L_27 - .L_26)


	//   ....[0]....
.L_26:
        /*0034*/ 	.word	0x00000d80


	//   ....[1]....
        /*0038*/ 	.word	0x00000dc0


	//   ....[2]....
        /*003c*/ 	.word	0x00000e50


	//   ....[3]....
        /*0040*/ 	.word	0x00000e60


	//   ....[4]....
        /*0044*/ 	.word	0x00000e80


	//   ....[5]....
        /*0048*/ 	.word	0x00000ea0


	//   ....[6]....
        /*004c*/ 	.word	0x00000f90


	//   ....[7]....
        /*0050*/ 	.word	0x00000fb0


	//   ....[8]....
        /*0054*/ 	.word	0x00002870


	//----- nvinfo : EIATTR_COOP_GROUP_MASK_REGIDS
	.align		4
.L_27:
        /*0058*/ 	.byte	0x04, 0x29
        /*005a*/ 	.short	(.L_29 - .L_28)


	//   ....[0]....
.L_28:
        /*005c*/ 	.word	0xffffffff


	//   ....[1]....
        /*0060*/ 	.word	0xffffffff


	//   ....[2]....
        /*0064*/ 	.word	0xffffffff


	//   ....[3]....
        /*0068*/ 	.word	0xffffffff


	//   ....[4]....
        /*006c*/ 	.word	0xffffffff


	//   ....[5]....
        /*0070*/ 	.word	0xffffffff


	//   ....[6]....
        /*0074*/ 	.word	0xffffffff


	//----- nvinfo : EIATTR_COOP_GROUP_INSTR_OFFSETS
	.align		4
.L_29:
        /*0078*/ 	.byte	0x04, 0x28
        /*007a*/ 	.short	(.L_31 - .L_30)


	//   ....[0]....
.L_30:
        /*007c*/ 	.word	0x00000060


	//   ....[1]....
        /*0080*/ 	.word	0x00000080


	//   ....[2]....
        /*0084*/ 	.word	0x00000180


	//   ....[3]....
        /*0088*/ 	.word	0x00000b60


	//   ....[4]....
        /*008c*/ 	.word	0x00000bb0


	//   ....[5]....
        /*0090*/ 	.word	0x00000c70


	//   ....[6]....
        /*0094*/ 	.word	0x00001130


	//----- nvinfo : EIATTR_REG_RECONFIG
	.align		4
.L_31:
        /*0098*/ 	.byte	0x01, 0x54
	.zero		2


	//----- nvinfo : EIATTR_SYSCALL_OFFSETS
	.align		4
        /*009c*/ 	.byte	0x04, 0x46
        /*009e*/ 	.short	(.L_33 - .L_32)


	//   ....[0]....
.L_32:
        /*00a0*/ 	.word	0x000021e0


	//----- nvinfo : EIATTR_MBARRIER_INSTR_OFFSETS
	.align		4
.L_33:
        /*00a4*/ 	.byte	0x04, 0x39
        /*00a6*/ 	.short	(.L_35 - .L_34)


	//   ....[0]....
.L_34:
        /*00a8*/ 	.word	0x00000320
        /*00ac*/ 	.word	0x000000ff
        /*00b0*/ 	.word	0x00000000
        /*00b4*/ 	.short	0x0100
        /*00b6*/ 	.byte	0x07
	.zero		1


	//   ....[1]....
        /*00b8*/ 	.word	0x00000330
        /*00bc*/ 	.word	0x000000ff
        /*00c0*/ 	.word	0x00000200
        /*00c4*/ 	.short	0x0100
        /*00c6*/ 	.byte	0x07
	.zero		1


	//   ....[2]....
        /*00c8*/ 	.word	0x00000340
        /*00cc*/ 	.word	0x000000ff
        /*00d0*/ 	.word	0x00000008
        /*00d4*/ 	.short	0x0100
        /*00d6*/ 	.byte	0x07
	.zero		1


	//   ....[3]....
        /*00d8*/ 	.word	0x00000350
        /*00dc*/ 	.word	0x000000ff
        /*00e0*/ 	.word	0x00000208
        /*00e4*/ 	.short	0x0100
        /*00e6*/ 	.byte	0x07
	.zero		1


	//   ....[4]....
        /*00e8*/ 	.word	0x00000360
        /*00ec*/ 	.word	0x000000ff
        /*00f0*/ 	.word	0x00000010
        /*00f4*/ 	.short	0x0100
        /*00f6*/ 	.byte	0x07
	.zero		1


	//   ....[5]....
        /*00f8*/ 	.word	0x00000370
        /*00fc*/ 	.word	0x000000ff
        /*0100*/ 	.word	0x00000210
        /*0104*/ 	.short	0x0100
        /*0106*/ 	.byte	0x07
	.zero		1


	//   ....[6]....
        /*0108*/ 	.word	0x00000380
        /*010c*/ 	.word	0x000000ff
        /*0110*/ 	.word	0x00000018
        /*0114*/ 	.short	0x0100
        /*0116*/ 	.byte	0x07
	.zero		1


	//   ....[7]....
        /*0118*/ 	.word	0x00000390
        /*011c*/ 	.word	0x000000ff
        /*0120*/ 	.word	0x00000218
        /*0124*/ 	.short	0x0100
        /*0126*/ 	.byte	0x07
	.zero		1


	//   ....[8]....
        /*0128*/ 	.word	0x000003a0
        /*012c*/ 	.word	0x000000ff
        /*0130*/ 	.word	0x00000020
        /*0134*/ 	.short	0x0100
        /*0136*/ 	.byte	0x07
	.zero		1


	//   ....[9]....
        /*0138*/ 	.word	0x000003b0
        /*013c*/ 	.word	0x000000ff
        /*0140*/ 	.word	0x00000220
        /*0144*/ 	.short	0x0100
        /*0146*/ 	.byte	0x07
	.zero		1


	//   ....[10]....
        /*0148*/ 	.word	0x000003c0
        /*014c*/ 	.word	0x000000ff
        /*0150*/ 	.word	0x00000028
        /*0154*/ 	.short	0x0100
        /*0156*/ 	.byte	0x07
	.zero		1


	//   ....[11]....
        /*0158*/ 	.word	0x000003d0
        /*015c*/ 	.word	0x000000ff
        /*0160*/ 	.word	0x00000228
        /*0164*/ 	.short	0x0100
        /*0166*/ 	.byte	0x07
	.zero		1


	//   ....[12]....
        /*0168*/ 	.word	0x000003e0
        /*016c*/ 	.word	0x000000ff
        /*0170*/ 	.word	0x00000030
        /*0174*/ 	.short	0x0100
        /*0176*/ 	.byte	0x07
	.zero		1


	//   ....[13]....
        /*0178*/ 	.word	0x000003f0
        /*017c*/ 	.word	0x000000ff
        /*0180*/ 	.word	0x00000230
        /*0184*/ 	.short	0x0100
        /*0186*/ 	.byte	0x07
	.zero		1


	//   ....[14]....
        /*0188*/ 	.word	0x00000400
        /*018c*/ 	.word	0x000000ff
        /*0190*/ 	.word	0x00000038
        /*0194*/ 	.short	0x0100
        /*0196*/ 	.byte	0x07
	.zero		1


	//   ....[15]....
        /*0198*/ 	.word	0x00000410
        /*019c*/ 	.word	0x000000ff
        /*01a0*/ 	.word	0x00000238
        /*01a4*/ 	.short	0x0100
        /*01a6*/ 	.byte	0x07
	.zero		1


	//   ....[16]....
        /*01a8*/ 	.word	0x00000420
        /*01ac*/ 	.word	0x000000ff
        /*01b0*/ 	.word	0x00000040
        /*01b4*/ 	.short	0x0100
        /*01b6*/ 	.byte	0x07
	.zero		1


	//   ....[17]....
        /*01b8*/ 	.word	0x00000430
        /*01bc*/ 	.word	0x000000ff
        /*01c0*/ 	.word	0x00000240
        /*01c4*/ 	.short	0x0100
        /*01c6*/ 	.byte	0x07
	.zero		1


	//   ....[18]....
        /*01c8*/ 	.word	0x00000440
        /*01cc*/ 	.word	0x000000ff
        /*01d0*/ 	.word	0x00000048
        /*01d4*/ 	.short	0x0100
        /*01d6*/ 	.byte	0x07
	.zero		1


	//   ....[19]....
        /*01d8*/ 	.word	0x00000450
        /*01dc*/ 	.word	0x000000ff
        /*01e0*/ 	.word	0x00000248
        /*01e4*/ 	.short	0x0100
        /*01e6*/ 	.byte	0x07
	.zero		1


	//   ....[20]....
        /*01e8*/ 	.word	0x00000460
        /*01ec*/ 	.word	0x000000ff
        /*01f0*/ 	.word	0x00000050
        /*01f4*/ 	.short	0x0100
        /*01f6*/ 	.byte	0x07
	.zero		1


	//   ....[21]....
        /*01f8*/ 	.word	0x00000470
        /*01fc*/ 	.word	0x000000ff
        /*0200*/ 	.word	0x00000250
        /*0204*/ 	.short	0x0100
        /*0206*/ 	.byte	0x07
	.zero		1


	//   ....[22]....
        /*0208*/ 	.word	0x00000480
        /*020c*/ 	.word	0x000000ff
        /*0210*/ 	.word	0x00000058
        /*0214*/ 	.short	0x0100
        /*0216*/ 	.byte	0x07
	.zero		1


	//   ....[23]....
        /*0218*/ 	.word	0x00000490
        /*021c*/ 	.word	0x000000ff
        /*0220*/ 	.word	0x00000258
        /*0224*/ 	.short	0x0100
        /*0226*/ 	.byte	0x07
	.zero		1


	//   ....[24]....
        /*0228*/ 	.word	0x000004a0
        /*022c*/ 	.word	0x000000ff
        /*0230*/ 	.word	0x00000060
        /*0234*/ 	.short	0x0100
        /*0236*/ 	.byte	0x07
	.zero		1


	//   ....[25]....
        /*0238*/ 	.word	0x000004b0
        /*023c*/ 	.word	0x000000ff
        /*0240*/ 	.word	0x00000260
        /*0244*/ 	.short	0x0100
        /*0246*/ 	.byte	0x07
	.zero		1


	//   ....[26]....
        /*0248*/ 	.word	0x000004c0
        /*024c*/ 	.word	0x000000ff
        /*0250*/ 	.word	0x00000068
        /*0254*/ 	.short	0x0100
        /*0256*/ 	.byte	0x07
	.zero		1


	//   ....[27]....
        /*0258*/ 	.word	0x000004d0
        /*025c*/ 	.word	0x000000ff
        /*0260*/ 	.word	0x00000268
        /*0264*/ 	.short	0x0100
        /*0266*/ 	.byte	0x07
	.zero		1


	//   ....[28]....
        /*0268*/ 	.word	0x000004e0
        /*026c*/ 	.word	0x000000ff
        /*0270*/ 	.word	0x00000070
        /*0274*/ 	.short	0x0100
        /*0276*/ 	.byte	0x07
	.zero		1


	//   ....[29]....
        /*0278*/ 	.word	0x000004f0
        /*027c*/ 	.word	0x000000ff
        /*0280*/ 	.word	0x00000270
        /*0284*/ 	.short	0x0100
        /*0286*/ 	.byte	0x07
	.zero		1


	//   ....[30]....
        /*0288*/ 	.word	0x00000500
        /*028c*/ 	.word	0x000000ff
        /*0290*/ 	.word	0x00000078
        /*0294*/ 	.short	0x0100
        /*0296*/ 	.byte	0x07
	.zero		1


	//   ....[31]....
        /*0298*/ 	.word	0x00000510
        /*029c*/ 	.word	0x000000ff
        /*02a0*/ 	.word	0x00000278
        /*02a4*/ 	.short	0x0100
        /*02a6*/ 	.byte	0x07
	.zero		1


	//   ....[32]....
        /*02a8*/ 	.word	0x00000520
        /*02ac*/ 	.word	0x000000ff
        /*02b0*/ 	.word	0x00000080
        /*02b4*/ 	.short	0x0100
        /*02b6*/ 	.byte	0x07
	.zero		1


	//   ....[33]....
        /*02b8*/ 	.word	0x00000530
        /*02bc*/ 	.word	0x000000ff
        /*02c0*/ 	.word	0x00000280
        /*02c4*/ 	.short	0x0100
        /*02c6*/ 	.byte	0x07
	.zero		1


	//   ....[34]....
        /*02c8*/ 	.word	0x00000540
        /*02cc*/ 	.word	0x000000ff
        /*02d0*/ 	.word	0x00000088
        /*02d4*/ 	.short	0x0100
        /*02d6*/ 	.byte	0x07
	.zero		1


	//   ....[35]....
        /*02d8*/ 	.word	0x00000550
        /*02dc*/ 	.word	0x000000ff
        /*02e0*/ 	.word	0x00000288
        /*02e4*/ 	.short	0x0100
        /*02e6*/ 	.byte	0x07
	.zero		1


	//   ....[36]....
        /*02e8*/ 	.word	0x00000560
        /*02ec*/ 	.word	0x000000ff
        /*02f0*/ 	.word	0x00000090
        /*02f4*/ 	.short	0x0100
        /*02f6*/ 	.byte	0x07
	.zero		1


	//   ....[37]....
        /*02f8*/ 	.word	0x00000570
        /*02fc*/ 	.word	0x000000ff
        /*0300*/ 	.word	0x00000290
        /*0304*/ 	.short	0x0100
        /*0306*/ 	.byte	0x07
	.zero		1


	//   ....[38]....
        /*0308*/ 	.word	0x00000580
        /*030c*/ 	.word	0x000000ff
        /*0310*/ 	.word	0x00000098
        /*0314*/ 	.short	0x0100
        /*0316*/ 	.byte	0x07
	.zero		1


	//   ....[39]....
        /*0318*/ 	.word	0x00000590
        /*031c*/ 	.word	0x000000ff
        /*0320*/ 	.word	0x00000298
        /*0324*/ 	.short	0x0100
        /*0326*/ 	.byte	0x07
	.zero		1


	//   ....[40]....
        /*0328*/ 	.word	0x000005a0
        /*032c*/ 	.word	0x000000ff
        /*0330*/ 	.word	0x000000a0
        /*0334*/ 	.short	0x0100
        /*0336*/ 	.byte	0x07
	.zero		1


	//   ....[41]....
        /*0338*/ 	.word	0x000005b0
        /*033c*/ 	.word	0x000000ff
        /*0340*/ 	.word	0x000002a0
        /*0344*/ 	.short	0x0100
        /*0346*/ 	.byte	0x07
	.zero		1


	//   ....[42]....
        /*0348*/ 	.word	0x000005c0
        /*034c*/ 	.word	0x000000ff
        /*0350*/ 	.word	0x000000a8
        /*0354*/ 	.short	0x0100
        /*0356*/ 	.byte	0x07
	.zero		1


	//   ....[43]....
        /*0358*/ 	.word	0x000005d0
        /*035c*/ 	.word	0x000000ff
        /*0360*/ 	.word	0x000002a8
        /*0364*/ 	.short	0x0100
        /*0366*/ 	.byte	0x07
	.zero		1


	//   ....[44]....
        /*0368*/ 	.word	0x000005e0
        /*036c*/ 	.word	0x000000ff
        /*0370*/ 	.word	0x000000b0
        /*0374*/ 	.short	0x0100
        /*0376*/ 	.byte	0x07
	.zero		1


	//   ....[45]....
        /*0378*/ 	.word	0x000005f0
        /*037c*/ 	.word	0x000000ff
        /*0380*/ 	.word	0x000002b0
        /*0384*/ 	.short	0x0100
        /*0386*/ 	.byte	0x07
	.zero		1


	//   ....[46]....
        /*0388*/ 	.word	0x00000600
        /*038c*/ 	.word	0x000000ff
        /*0390*/ 	.word	0x000000b8
        /*0394*/ 	.short	0x0100
        /*0396*/ 	.byte	0x07
	.zero		1


	//   ....[47]....
        /*0398*/ 	.word	0x00000610
        /*039c*/ 	.word	0x000000ff
        /*03a0*/ 	.word	0x000002b8
        /*03a4*/ 	.short	0x0100
        /*03a6*/ 	.byte	0x07
	.zero		1


	//   ....[48]....
        /*03a8*/ 	.word	0x00000620
        /*03ac*/ 	.word	0x000000ff
        /*03b0*/ 	.word	0x000000c0
        /*03b4*/ 	.short	0x0100
        /*03b6*/ 	.byte	0x07
	.zero		1


	//   ....[49]....
        /*03b8*/ 	.word	0x00000630
        /*03bc*/ 	.word	0x000000ff
        /*03c0*/ 	.word	0x000002c0
        /*03c4*/ 	.short	0x0100
        /*03c6*/ 	.byte	0x07
	.zero		1


	//   ....[50]....
        /*03c8*/ 	.word	0x00000640
        /*03cc*/ 	.word	0x000000ff
        /*03d0*/ 	.word	0x000000c8
        /*03d4*/ 	.short	0x0100
        /*03d6*/ 	.byte	0x07
	.zero		1


	//   ....[51]....
        /*03d8*/ 	.word	0x00000650
        /*03dc*/ 	.word	0x000000ff
        /*03e0*/ 	.word	0x000002c8
        /*03e4*/ 	.short	0x0100
        /*03e6*/ 	.byte	0x07
	.zero		1


	//   ....[52]....
        /*03e8*/ 	.word	0x00000660
        /*03ec*/ 	.word	0x000000ff
        /*03f0*/ 	.word	0x000000d0
        /*03f4*/ 	.short	0x0100
        /*03f6*/ 	.byte	0x07
	.zero		1


	//   ....[53]....
        /*03f8*/ 	.word	0x00000670
        /*03fc*/ 	.word	0x000000ff
        /*0400*/ 	.word	0x000002d0
        /*0404*/ 	.short	0x0100
        /*0406*/ 	.byte	0x07
	.zero		1


	//   ....[54]....
        /*0408*/ 	.word	0x00000680
        /*040c*/ 	.word	0x000000ff
        /*0410*/ 	.word	0x000000d8
        /*0414*/ 	.short	0x0100
        /*0416*/ 	.byte	0x07
	.zero		1


	//   ....[55]....
        /*0418*/ 	.word	0x00000690
        /*041c*/ 	.word	0x000000ff
        /*0420*/ 	.word	0x000002d8
        /*0424*/ 	.short	0x0100
        /*0426*/ 	.byte	0x07
	.zero		1


	//   ....[56]....
        /*0428*/ 	.word	0x000006a0
        /*042c*/ 	.word	0x000000ff
        /*0430*/ 	.word	0x000000e0
        /*0434*/ 	.short	0x0100
        /*0436*/ 	.byte	0x07
	.zero		1


	//   ....[57]....
        /*0438*/ 	.word	0x000006b0
        /*043c*/ 	.word	0x000000ff
        /*0440*/ 	.word	0x000002e0
        /*0444*/ 	.short	0x0100
        /*0446*/ 	.byte	0x07
	.zero		1


	//   ....[58]....
        /*0448*/ 	.word	0x000006c0
        /*044c*/ 	.word	0x000000ff
        /*0450*/ 	.word	0x000000e8
        /*0454*/ 	.short	0x0100
        /*0456*/ 	.byte	0x07
	.zero		1


	//   ....[59]....
        /*0458*/ 	.word	0x000006d0
        /*045c*/ 	.word	0x000000ff
        /*0460*/ 	.word	0x000002e8
        /*0464*/ 	.short	0x0100
        /*0466*/ 	.byte	0x07
	.zero		1


	//   ....[60]....
        /*0468*/ 	.word	0x000006e0
        /*046c*/ 	.word	0x000000ff
        /*0470*/ 	.word	0x000000f0
        /*0474*/ 	.short	0x0100
        /*0476*/ 	.byte	0x07
	.zero		1


	//   ....[61]....
        /*0478*/ 	.word	0x000006f0
        /*047c*/ 	.word	0x000000ff
        /*0480*/ 	.word	0x000002f0
        /*0484*/ 	.short	0x0100
        /*0486*/ 	.byte	0x07
	.zero		1


	//   ....[62]....
        /*0488*/ 	.word	0x00000700
        /*048c*/ 	.word	0x000000ff
        /*0490*/ 	.word	0x000000f8
        /*0494*/ 	.short	0x0100
        /*0496*/ 	.byte	0x07
	.zero		1


	//   ....[63]....
        /*0498*/ 	.word	0x00000710
        /*049c*/ 	.word	0x000000ff
        /*04a0*/ 	.word	0x000002f8
        /*04a4*/ 	.short	0x0100
        /*04a6*/ 	.byte	0x07
	.zero		1


	//   ....[64]....
        /*04a8*/ 	.word	0x00000720
        /*04ac*/ 	.word	0x000000ff
        /*04b0*/ 	.word	0x00000100
        /*04b4*/ 	.short	0x0100
        /*04b6*/ 	.byte	0x07
	.zero		1


	//   ....[65]....
        /*04b8*/ 	.word	0x00000730
        /*04bc*/ 	.word	0x000000ff
        /*04c0*/ 	.word	0x00000300
        /*04c4*/ 	.short	0x0100
        /*04c6*/ 	.byte	0x07
	.zero		1


	//   ....[66]....
        /*04c8*/ 	.word	0x00000740
        /*04cc*/ 	.word	0x000000ff
        /*04d0*/ 	.word	0x00000108
        /*04d4*/ 	.short	0x0100
        /*04d6*/ 	.byte	0x07
	.zero		1


	//   ....[67]....
        /*04d8*/ 	.word	0x00000750
        /*04dc*/ 	.word	0x000000ff
        /*04e0*/ 	.word	0x00000308
        /*04e4*/ 	.short	0x0100
        /*04e6*/ 	.byte	0x07
	.zero		1


	//   ....[68]....
        /*04e8*/ 	.word	0x00000760
        /*04ec*/ 	.word	0x000000ff
        /*04f0*/ 	.word	0x00000110
        /*04f4*/ 	.short	0x0100
        /*04f6*/ 	.byte	0x07
	.zero		1


	//   ....[69]....
        /*04f8*/ 	.word	0x00000770
        /*04fc*/ 	.word	0x000000ff
        /*0500*/ 	.word	0x00000310
        /*0504*/ 	.short	0x0100
        /*0506*/ 	.byte	0x07
	.zero		1


	//   ....[70]....
        /*0508*/ 	.word	0x00000780
        /*050c*/ 	.word	0x000000ff
        /*0510*/ 	.word	0x00000118
        /*0514*/ 	.short	0x0100
        /*0516*/ 	.byte	0x07
	.zero		1


	//   ....[71]....
        /*0518*/ 	.word	0x00000790
        /*051c*/ 	.word	0x000000ff
        /*0520*/ 	.word	0x00000318
        /*0524*/ 	.short	0x0100
        /*0526*/ 	.byte	0x07
	.zero		1


	//   ....[72]....
        /*0528*/ 	.word	0x000007a0
        /*052c*/ 	.word	0x000000ff
        /*0530*/ 	.word	0x00000120
        /*0534*/ 	.short	0x0100
        /*0536*/ 	.byte	0x07
	.zero		1


	//   ....[73]....
        /*0538*/ 	.word	0x000007b0
        /*053c*/ 	.word	0x000000ff
        /*0540*/ 	.word	0x00000320
        /*0544*/ 	.short	0x0100
        /*0546*/ 	.byte	0x07
	.zero		1


	//   ....[74]....
        /*0548*/ 	.word	0x000007c0
        /*054c*/ 	.word	0x000000ff
        /*0550*/ 	.word	0x00000128
        /*0554*/ 	.short	0x0100
        /*0556*/ 	.byte	0x07
	.zero		1


	//   ....[75]....
        /*0558*/ 	.word	0x000007d0
        /*055c*/ 	.word	0x000000ff
        /*0560*/ 	.word	0x00000328
        /*0564*/ 	.short	0x0100
        /*0566*/ 	.byte	0x07
	.zero		1


	//   ....[76]....
        /*0568*/ 	.word	0x000007e0
        /*056c*/ 	.word	0x000000ff
        /*0570*/ 	.word	0x00000130
        /*0574*/ 	.short	0x0100
        /*0576*/ 	.byte	0x07
	.zero		1


	//   ....[77]....
        /*0578*/ 	.word	0x000007f0
        /*057c*/ 	.word	0x000000ff
        /*0580*/ 	.word	0x00000330
        /*0584*/ 	.short	0x0100
        /*0586*/ 	.byte	0x07
	.zero		1


	//   ....[78]....
        /*0588*/ 	.word	0x00000800
        /*058c*/ 	.word	0x000000ff
        /*0590*/ 	.word	0x00000138
        /*0594*/ 	.short	0x0100
        /*0596*/ 	.byte	0x07
	.zero		1


	//   ....[79]....
        /*0598*/ 	.word	0x00000810
        /*059c*/ 	.word	0x000000ff
        /*05a0*/ 	.word	0x00000338
        /*05a4*/ 	.short	0x0100
        /*05a6*/ 	.byte	0x07
	.zero		1


	//   ....[80]....
        /*05a8*/ 	.word	0x00000820
        /*05ac*/ 	.word	0x000000ff
        /*05b0*/ 	.word	0x00000140
        /*05b4*/ 	.short	0x0100
        /*05b6*/ 	.byte	0x07
	.zero		1


	//   ....[81]....
        /*05b8*/ 	.word	0x00000830
        /*05bc*/ 	.word	0x000000ff
        /*05c0*/ 	.word	0x00000340
        /*05c4*/ 	.short	0x0100
        /*05c6*/ 	.byte	0x07
	.zero		1


	//   ....[82]....
        /*05c8*/ 	.word	0x00000840
        /*05cc*/ 	.word	0x000000ff
        /*05d0*/ 	.word	0x00000148
        /*05d4*/ 	.short	0x0100
        /*05d6*/ 	.byte	0x07
	.zero		1


	//   ....[83]....
        /*05d8*/ 	.word	0x00000850
        /*05dc*/ 	.word	0x000000ff
        /*05e0*/ 	.word	0x00000348
        /*05e4*/ 	.short	0x0100
        /*05e6*/ 	.byte	0x07
	.zero		1


	//   ....[84]....
        /*05e8*/ 	.word	0x00000860
        /*05ec*/ 	.word	0x000000ff
        /*05f0*/ 	.word	0x00000150
        /*05f4*/ 	.short	0x0100
        /*05f6*/ 	.byte	0x07
	.zero		1


	//   ....[85]....
        /*05f8*/ 	.word	0x00000870
        /*05fc*/ 	.word	0x000000ff
        /*0600*/ 	.word	0x00000350
        /*0604*/ 	.short	0x0100
        /*0606*/ 	.byte	0x07
	.zero		1


	//   ....[86]....
        /*0608*/ 	.word	0x00000880
        /*060c*/ 	.word	0x000000ff
        /*0610*/ 	.word	0x00000158
        /*0614*/ 	.short	0x0100
        /*0616*/ 	.byte	0x07
	.zero		1


	//   ....[87]....
        /*0618*/ 	.word	0x00000890
        /*061c*/ 	.word	0x000000ff
        /*0620*/ 	.word	0x00000358
        /*0624*/ 	.short	0x0100
        /*0626*/ 	.byte	0x07
	.zero		1


	//   ....[88]....
        /*0628*/ 	.word	0x000008a0
        /*062c*/ 	.word	0x000000ff
        /*0630*/ 	.word	0x00000160
        /*0634*/ 	.short	0x0100
        /*0636*/ 	.byte	0x07
	.zero		1


	//   ....[89]....
        /*0638*/ 	.word	0x000008b0
        /*063c*/ 	.word	0x000000ff
        /*0640*/ 	.word	0x00000360
        /*0644*/ 	.short	0x0100
        /*0646*/ 	.byte	0x07
	.zero		1


	//   ....[90]....
        /*0648*/ 	.word	0x000008c0
        /*064c*/ 	.word	0x000000ff
        /*0650*/ 	.word	0x00000168
        /*0654*/ 	.short	0x0100
        /*0656*/ 	.byte	0x07
	.zero		1


	//   ....[91]....
        /*0658*/ 	.word	0x000008d0
        /*065c*/ 	.word	0x000000ff
        /*0660*/ 	.word	0x00000368
        /*0664*/ 	.short	0x0100
        /*0666*/ 	.byte	0x07
	.zero		1


	//   ....[92]....
        /*0668*/ 	.word	0x000008e0
        /*066c*/ 	.word	0x000000ff
        /*0670*/ 	.word	0x00000170
        /*0674*/ 	.short	0x0100
        /*0676*/ 	.byte	0x07
	.zero		1


	//   ....[93]....
        /*0678*/ 	.word	0x000008f0
        /*067c*/ 	.word	0x000000ff
        /*0680*/ 	.word	0x00000370
        /*0684*/ 	.short	0x0100
        /*0686*/ 	.byte	0x07
	.zero		1


	//   ....[94]....
        /*0688*/ 	.word	0x00000900
        /*068c*/ 	.word	0x000000ff
        /*0690*/ 	.word	0x00000178
        /*0694*/ 	.short	0x0100
        /*0696*/ 	.byte	0x07
	.zero		1


	//   ....[95]....
        /*0698*/ 	.word	0x00000910
        /*069c*/ 	.word	0x000000ff
        /*06a0*/ 	.word	0x00000378
        /*06a4*/ 	.short	0x0100
        /*06a6*/ 	.byte	0x07
	.zero		1


	//   ....[96]....
        /*06a8*/ 	.word	0x00000920
        /*06ac*/ 	.word	0x000000ff
        /*06b0*/ 	.word	0x00000180
        /*06b4*/ 	.short	0x0100
        /*06b6*/ 	.byte	0x07
	.zero		1


	//   ....[97]....
        /*06b8*/ 	.word	0x00000930
        /*06bc*/ 	.word	0x000000ff
        /*06c0*/ 	.word	0x00000380
        /*06c4*/ 	.short	0x0100
        /*06c6*/ 	.byte	0x07
	.zero		1


	//   ....[98]....
        /*06c8*/ 	.word	0x00000940
        /*06cc*/ 	.word	0x000000ff
        /*06d0*/ 	.word	0x00000188
        /*06d4*/ 	.short	0x0100
        /*06d6*/ 	.byte	0x07
	.zero		1


	//   ....[99]....
        /*06d8*/ 	.word	0x00000950
        /*06dc*/ 	.word	0x000000ff
        /*06e0*/ 	.word	0x00000388
        /*06e4*/ 	.short	0x0100
        /*06e6*/ 	.byte	0x07
	.zero		1


	//   ....[100]....
        /*06e8*/ 	.word	0x00000960
        /*06ec*/ 	.word	0x000000ff
        /*06f0*/ 	.word	0x00000190
        /*06f4*/ 	.short	0x0100
        /*06f6*/ 	.byte	0x07
	.zero		1


	//   ....[101]....
        /*06f8*/ 	.word	0x00000970
        /*06fc*/ 	.word	0x000000ff
        /*0700*/ 	.word	0x00000390
        /*0704*/ 	.short	0x0100
        /*0706*/ 	.byte	0x07
	.zero		1


	//   ....[102]....
        /*0708*/ 	.word	0x00000980
        /*070c*/ 	.word	0x000000ff
        /*0710*/ 	.word	0x00000198
        /*0714*/ 	.short	0x0100
        /*0716*/ 	.byte	0x07
	.zero		1


	//   ....[103]....
        /*0718*/ 	.word	0x00000990
        /*071c*/ 	.word	0x000000ff
        /*0720*/ 	.word	0x00000398
        /*0724*/ 	.short	0x0100
        /*0726*/ 	.byte	0x07
	.zero		1


	//   ....[104]....
        /*0728*/ 	.word	0x000009a0
        /*072c*/ 	.word	0x000000ff
        /*0730*/ 	.word	0x000001a0
        /*0734*/ 	.short	0x0100
        /*0736*/ 	.byte	0x07
	.zero		1


	//   ....[105]....
        /*0738*/ 	.word	0x000009b0
        /*073c*/ 	.word	0x000000ff
        /*0740*/ 	.word	0x000003a0
        /*0744*/ 	.short	0x0100
        /*0746*/ 	.byte	0x07
	.zero		1


	//   ....[106]....
        /*0748*/ 	.word	0x000009c0
        /*074c*/ 	.word	0x000000ff
        /*0750*/ 	.word	0x000001a8
        /*0754*/ 	.short	0x0100
        /*0756*/ 	.byte	0x07
	.zero		1


	//   ....[107]....
        /*0758*/ 	.word	0x000009d0
        /*075c*/ 	.word	0x000000ff
        /*0760*/ 	.word	0x000003a8
        /*0764*/ 	.short	0x0100
        /*0766*/ 	.byte	0x07
	.zero		1


	//   ....[108]....
        /*0768*/ 	.word	0x000009e0
        /*076c*/ 	.word	0x000000ff
        /*0770*/ 	.word	0x000001b0
        /*0774*/ 	.short	0x0100
        /*0776*/ 	.byte	0x07
	.zero		1


	//   ....[109]....
        /*0778*/ 	.word	0x000009f0
        /*077c*/ 	.word	0x000000ff
        /*0780*/ 	.word	0x000003b0
        /*0784*/ 	.short	0x0100
        /*0786*/ 	.byte	0x07
	.zero		1


	//   ....[110]....
        /*0788*/ 	.word	0x00000a00
        /*078c*/ 	.word	0x000000ff
        /*0790*/ 	.word	0x000001b8
        /*0794*/ 	.short	0x0100
        /*0796*/ 	.byte	0x07
	.zero		1


	//   ....[111]....
        /*0798*/ 	.word	0x00000a10
        /*079c*/ 	.word	0x000000ff
        /*07a0*/ 	.word	0x000003b8
        /*07a4*/ 	.short	0x0100
        /*07a6*/ 	.byte	0x07
	.zero		1


	//   ....[112]....
        /*07a8*/ 	.word	0x00000a20
        /*07ac*/ 	.word	0x000000ff
        /*07b0*/ 	.word	0x000001c0
        /*07b4*/ 	.short	0x0100
        /*07b6*/ 	.byte	0x07
	.zero		1


	//   ....[113]....
        /*07b8*/ 	.word	0x00000a30
        /*07bc*/ 	.word	0x000000ff
        /*07c0*/ 	.word	0x000003c0
        /*07c4*/ 	.short	0x0100
        /*07c6*/ 	.byte	0x07
	.zero		1


	//   ....[114]....
        /*07c8*/ 	.word	0x00000a40
        /*07cc*/ 	.word	0x000000ff
        /*07d0*/ 	.word	0x000001c8
        /*07d4*/ 	.short	0x0100
        /*07d6*/ 	.byte	0x07
	.zero		1


	//   ....[115]....
        /*07d8*/ 	.word	0x00000a50
        /*07dc*/ 	.word	0x000000ff
        /*07e0*/ 	.word	0x000003c8
        /*07e4*/ 	.short	0x0100
        /*07e6*/ 	.byte	0x07
	.zero		1


	//   ....[116]....
        /*07e8*/ 	.word	0x00000a60
        /*07ec*/ 	.word	0x000000ff
        /*07f0*/ 	.word	0x000001d0
        /*07f4*/ 	.short	0x0100
        /*07f6*/ 	.byte	0x07
	.zero		1


	//   ....[117]....
        /*07f8*/ 	.word	0x00000a70
        /*07fc*/ 	.word	0x000000ff
        /*0800*/ 	.word	0x000003d0
        /*0804*/ 	.short	0x0100
        /*0806*/ 	.byte	0x07
	.zero		1


	//   ....[118]....
        /*0808*/ 	.word	0x00000a80
        /*080c*/ 	.word	0x000000ff
        /*0810*/ 	.word	0x000001d8
        /*0814*/ 	.short	0x0100
        /*0816*/ 	.byte	0x07
	.zero		1


	//   ....[119]....
        /*0818*/ 	.word	0x00000a90
        /*081c*/ 	.word	0x000000ff
        /*0820*/ 	.word	0x000003d8
        /*0824*/ 	.short	0x0100
        /*0826*/ 	.byte	0x07
	.zero		1


	//   ....[120]....
        /*0828*/ 	.word	0x00000aa0
        /*082c*/ 	.word	0x000000ff
        /*0830*/ 	.word	0x000001e0
        /*0834*/ 	.short	0x0100
        /*0836*/ 	.byte	0x07
	.zero		1


	//   ....[121]....
        /*0838*/ 	.word	0x00000ab0
        /*083c*/ 	.word	0x000000ff
        /*0840*/ 	.word	0x000003e0
        /*0844*/ 	.short	0x0100
        /*0846*/ 	.byte	0x07
	.zero		1


	//   ....[122]....
        /*0848*/ 	.word	0x00000ac0
        /*084c*/ 	.word	0x000000ff
        /*0850*/ 	.word	0x000001e8
        /*0854*/ 	.short	0x0100
        /*0856*/ 	.byte	0x07
	.zero		1


	//   ....[123]....
        /*0858*/ 	.word	0x00000ad0
        /*085c*/ 	.word	0x000000ff
        /*0860*/ 	.word	0x000003e8
        /*0864*/ 	.short	0x0100
        /*0866*/ 	.byte	0x07
	.zero		1


	//   ....[124]....
        /*0868*/ 	.word	0x00000ae0
        /*086c*/ 	.word	0x000000ff
        /*0870*/ 	.word	0x000001f0
        /*0874*/ 	.short	0x0100
        /*0876*/ 	.byte	0x07
	.zero		1


	//   ....[125]....
        /*0878*/ 	.word	0x00000af0
        /*087c*/ 	.word	0x000000ff
        /*0880*/ 	.word	0x000003f0
        /*0884*/ 	.short	0x0100
        /*0886*/ 	.byte	0x07
	.zero		1


	//   ....[126]....
        /*0888*/ 	.word	0x00000b00
        /*088c*/ 	.word	0x000000ff
        /*0890*/ 	.word	0x000001f8
        /*0894*/ 	.short	0x0100
        /*0896*/ 	.byte	0x07
	.zero		1


	//   ....[127]....
        /*0898*/ 	.word	0x00000b10
        /*089c*/ 	.word	0x000000ff
        /*08a0*/ 	.word	0x000003f8
        /*08a4*/ 	.short	0x0100
        /*08a6*/ 	.byte	0x07
	.zero		1


	//   ....[128]....
        /*08a8*/ 	.word	0x00000ff0
        /*08ac*/ 	.word	0x000000ff
        /*08b0*/ 	.word	0x00000430
        /*08b4*/ 	.short	0x0100
        /*08b6*/ 	.byte	0x0c
	.zero		1


	//   ....[129]....
        /*08b8*/ 	.word	0x00001050
        /*08bc*/ 	.word	0x000000ff
        /*08c0*/ 	.word	0x00000438
        /*08c4*/ 	.short	0x0100
        /*08c6*/ 	.byte	0x0c
	.zero		1


	//   ....[130]....
        /*08c8*/ 	.word	0x00001080
        /*08cc*/ 	.word	0x000000ff
        /*08d0*/ 	.word	0x00000410
        /*08d4*/ 	.short	0x0100
        /*08d6*/ 	.byte	0x0d
	.zero		1


	//   ....[131]....
        /*08d8*/ 	.word	0x000010c0
        /*08dc*/ 	.word	0x000000ff
        /*08e0*/ 	.word	0x00000418
        /*08e4*/ 	.short	0x0100
        /*08e6*/ 	.byte	0x0d
	.zero		1


	//   ....[132]....
        /*08e8*/ 	.word	0x000010d0
        /*08ec*/ 	.word	0x000000ff
        /*08f0*/ 	.word	0x00000420
        /*08f4*/ 	.short	0x0100
        /*08f6*/ 	.byte	0x0d
	.zero		1


	//   ....[133]....
        /*08f8*/ 	.word	0x000010e0
        /*08fc*/ 	.word	0x000000ff
        /*0900*/ 	.word	0x00000428
        /*0904*/ 	.short	0x0100
        /*0906*/ 	.byte	0x0d
	.zero		1


	//   ....[134]....
        /*0908*/ 	.word	0x000020a0
        /*090c*/ 	.word	0x00000039
        /*0910*/ 	.word	0xfffffff8
        /*0914*/ 	.short	0x010a
        /*0916*/ 	.byte	0x3f
	.zero		1


	//   ....[135]....
        /*0918*/ 	.word	0x00002270
        /*091c*/ 	.word	0x00000003
        /*0920*/ 	.word	0x00000000
        /*0924*/ 	.short	0x010a
        /*0926*/ 	.byte	0x3f
	.zero		1


	//   ....[136]....
        /*0928*/ 	.word	0x000022b0
        /*092c*/ 	.word	0x00000003
        /*0930*/ 	.word	0x00000000
        /*0934*/ 	.short	0x010a
        /*0936*/ 	.byte	0x3f
	.zero		1


	//   ....[137]....
        /*0938*/ 	.word	0x00002500
        /*093c*/ 	.word	0x000000ff
        /*0940*/ 	.word	0x00000000
        /*0944*/ 	.short	0x010a
        /*0946*/ 	.byte	0x04
	.zero		1


	//   ....[138]....
        /*0948*/ 	.word	0x00002540
        /*094c*/ 	.word	0x000000ff
        /*0950*/ 	.word	0x00000000
        /*0954*/ 	.short	0x010a
        /*0956*/ 	.byte	0x04
	.zero		1


	//   ....[139]....
        /*0958*/ 	.word	0x00002700
        /*095c*/ 	.word	0x00000004
        /*0960*/ 	.word	0x00000000
        /*0964*/ 	.short	0x0101
        /*0966*/ 	.byte	0x3f
	.zero		1


	//   ....[140]....
        /*0968*/ 	.word	0x00002800
        /*096c*/ 	.word	0x0000003d
        /*0970*/ 	.word	0x00000000
        /*0974*/ 	.short	0x0101
        /*0976*/ 	.byte	0x34
	.zero		1


	//   ....[141]....
        /*0978*/ 	.word	0x000028f0
        /*097c*/ 	.word	0x00000000
        /*0980*/ 	.word	0x00000000
        /*0984*/ 	.short	0x0101
        /*0986*/ 	.byte	0x3f
	.zero		1


	//   ....[142]....
        /*0988*/ 	.word	0x00002950
        /*098c*/ 	.word	0x00000039
        /*0990*/ 	.word	0x00000008
        /*0994*/ 	.short	0x010a
        /*0996*/ 	.byte	0x3f
	.zero		1


	//   ....[143]....
        /*0998*/ 	.word	0x000044b0
        /*099c*/ 	.word	0x0000003a
        /*09a0*/ 	.word	0x00000000
        /*09a4*/ 	.short	0x0101
        /*09a6*/ 	.byte	0x34
	.zero		1


	//   ....[144]....
        /*09a8*/ 	.word	0x00004ef0
        /*09ac*/ 	.word	0x0000000a
        /*09b0*/ 	.word	0x00000200
        /*09b4*/ 	.short	0x010a
        /*09b6*/ 	.byte	0x3f
	.zero		1


	//   ....[145]....
        /*09b8*/ 	.word	0x000052c0
        /*09bc*/ 	.word	0x00000003
        /*09c0*/ 	.word	0x00000438
        /*09c4*/ 	.short	0x0101
        /*09c6*/ 	.byte	0x3f
	.zero		1


	//   ....[146]....
        /*09c8*/ 	.word	0x00005a30
        /*09cc*/ 	.word	0x00000007
        /*09d0*/ 	.word	0x00000000
        /*09d4*/ 	.short	0x010a
        /*09d6*/ 	.byte	0x3f
	.zero		1


	//   ....[147]....
        /*09d8*/ 	.word	0x00005ab0
        /*09dc*/ 	.word	0x00000009
        /*09e0*/ 	.word	0x00000000
        /*09e4*/ 	.short	0x010a
        /*09e6*/ 	.byte	0x3f
	.zero		1


	//   ....[148]....
        /*09e8*/ 	.word	0x00005b40
        /*09ec*/ 	.word	0x00000006
        /*09f0*/ 	.word	0x00000000
        /*09f4*/ 	.short	0x010a
        /*09f6*/ 	.byte	0x3f
	.zero		1


	//   ....[149]....
        /*09f8*/ 	.word	0x00005bd0
        /*09fc*/ 	.word	0x00000009
        /*0a00*/ 	.word	0x00000000
        /*0a04*/ 	.short	0x010a
        /*0a06*/ 	.byte	0x3f
	.zero		1


	//   ....[150]....
        /*0a08*/ 	.word	0x00005c60
        /*0a0c*/ 	.word	0x00000006
        /*0a10*/ 	.word	0x00000000
        /*0a14*/ 	.short	0x010a
        /*0a16*/ 	.byte	0x3f
	.zero		1


	//   ....[151]....
        /*0a18*/ 	.word	0x00005cf0
        /*0a1c*/ 	.word	0x00000009
        /*0a20*/ 	.word	0x00000000
        /*0a24*/ 	.short	0x010a
        /*0a26*/ 	.byte	0x3f
	.zero		1


	//   ....[152]....
        /*0a28*/ 	.word	0x00005d80
        /*0a2c*/ 	.word	0x00000006
        /*0a30*/ 	.word	0x00000000
        /*0a34*/ 	.short	0x010a
        /*0a36*/ 	.byte	0x3f
	.zero		1


	//   ....[153]....
        /*0a38*/ 	.word	0x00005e10
        /*0a3c*/ 	.word	0x00000009
        /*0a40*/ 	.word	0x00000000
        /*0a44*/ 	.short	0x010a
        /*0a46*/ 	.byte	0x3f
	.zero		1


	//   ....[154]....
        /*0a48*/ 	.word	0x00005ea0
        /*0a4c*/ 	.word	0x00000006
        /*0a50*/ 	.word	0x00000000
        /*0a54*/ 	.short	0x010a
        /*0a56*/ 	.byte	0x3f
	.zero		1


	//   ....[155]....
        /*0a58*/ 	.word	0x00005f30
        /*0a5c*/ 	.word	0x00000009
        /*0a60*/ 	.word	0x00000000
        /*0a64*/ 	.short	0x010a
        /*0a66*/ 	.byte	0x3f
	.zero		1


	//   ....[156]....
        /*0a68*/ 	.word	0x00005fc0
        /*0a6c*/ 	.word	0x00000006
        /*0a70*/ 	.word	0x00000000
        /*0a74*/ 	.short	0x010a
        /*0a76*/ 	.byte	0x3f
	.zero		1


	//   ....[157]....
        /*0a78*/ 	.word	0x00006050
        /*0a7c*/ 	.word	0x00000009
        /*0a80*/ 	.word	0x00000000
        /*0a84*/ 	.short	0x010a
        /*0a86*/ 	.byte	0x3f
	.zero		1


	//   ....[158]....
        /*0a88*/ 	.word	0x000060e0
        /*0a8c*/ 	.word	0x00000006
        /*0a90*/ 	.word	0x00000000
        /*0a94*/ 	.short	0x010a
        /*0a96*/ 	.byte	0x3f
	.zero		1


	//   ....[159]....
        /*0a98*/ 	.word	0x00006170
        /*0a9c*/ 	.word	0x00000009
        /*0aa0*/ 	.word	0x00000000
        /*0aa4*/ 	.short	0x010a
        /*0aa6*/ 	.byte	0x3f
	.zero		1


	//   ....[160]....
        /*0aa8*/ 	.word	0x00006200
        /*0aac*/ 	.word	0x00000006
        /*0ab0*/ 	.word	0x00000000
        /*0ab4*/ 	.short	0x010a
        /*0ab6*/ 	.byte	0x3f
	.zero		1


	//   ....[161]....
        /*0ab8*/ 	.word	0x00006290
        /*0abc*/ 	.word	0x00000009
        /*0ac0*/ 	.word	0x00000000
        /*0ac4*/ 	.short	0x010a
        /*0ac6*/ 	.byte	0x3f
	.zero		1


	//   ....[162]....
        /*0ac8*/ 	.word	0x00006320
        /*0acc*/ 	.word	0x00000006
        /*0ad0*/ 	.word	0x00000000
        /*0ad4*/ 	.short	0x010a
        /*0ad6*/ 	.byte	0x3f
	.zero		1


	//   ....[163]....
        /*0ad8*/ 	.word	0x000063b0
        /*0adc*/ 	.word	0x00000009
        /*0ae0*/ 	.word	0x00000000
        /*0ae4*/ 	.short	0x010a
        /*0ae6*/ 	.byte	0x3f
	.zero		1


	//   ....[164]....
        /*0ae8*/ 	.word	0x00006440
        /*0aec*/ 	.word	0x00000006
        /*0af0*/ 	.word	0x00000000
        /*0af4*/ 	.short	0x010a
        /*0af6*/ 	.byte	0x3f
	.zero		1


	//   ....[165]....
        /*0af8*/ 	.word	0x000064d0
        /*0afc*/ 	.word	0x00000009
        /*0b00*/ 	.word	0x00000000
        /*0b04*/ 	.short	0x010a
        /*0b06*/ 	.byte	0x3f
	.zero		1


	//   ....[166]....
        /*0b08*/ 	.word	0x00006560
        /*0b0c*/ 	.word	0x00000006
        /*0b10*/ 	.word	0x00000000
        /*0b14*/ 	.short	0x010a
        /*0b16*/ 	.byte	0x3f
	.zero		1


	//   ....[167]....
        /*0b18*/ 	.word	0x000065f0
        /*0b1c*/ 	.word	0x00000009
        /*0b20*/ 	.word	0x00000000
        /*0b24*/ 	.short	0x010a
        /*0b26*/ 	.byte	0x3f
	.zero		1


	//   ....[168]....
        /*0b28*/ 	.word	0x00006680
        /*0b2c*/ 	.word	0x00000006
        /*0b30*/ 	.word	0x00000000
        /*0b34*/ 	.short	0x010a
        /*0b36*/ 	.byte	0x3f
	.zero		1


	//   ....[169]....
        /*0b38*/ 	.word	0x00006710
        /*0b3c*/ 	.word	0x00000009
        /*0b40*/ 	.word	0x00000000
        /*0b44*/ 	.short	0x010a
        /*0b46*/ 	.byte	0x3f
	.zero		1


	//   ....[170]....
        /*0b48*/ 	.word	0x000067a0
        /*0b4c*/ 	.word	0x00000006
        /*0b50*/ 	.word	0x00000000
        /*0b54*/ 	.short	0x010a
        /*0b56*/ 	.byte	0x3f
	.zero		1


	//   ....[171]....
        /*0b58*/ 	.word	0x00006830
        /*0b5c*/ 	.word	0x00000009
        /*0b60*/ 	.word	0x00000000
        /*0b64*/ 	.short	0x010a
        /*0b66*/ 	.byte	0x3f
	.zero		1


	//   ....[172]....
        /*0b68*/ 	.word	0x000068c0
        /*0b6c*/ 	.word	0x00000006
        /*0b70*/ 	.word	0x00000000
        /*0b74*/ 	.short	0x010a
        /*0b76*/ 	.byte	0x3f
	.zero		1


	//   ....[173]....
        /*0b78*/ 	.word	0x00006950
        /*0b7c*/ 	.word	0x00000009
        /*0b80*/ 	.word	0x00000000
        /*0b84*/ 	.short	0x010a
        /*0b86*/ 	.byte	0x3f
	.zero		1


	//   ....[174]....
        /*0b88*/ 	.word	0x000069e0
        /*0b8c*/ 	.word	0x00000006
        /*0b90*/ 	.word	0x00000000
        /*0b94*/ 	.short	0x010a
        /*0b96*/ 	.byte	0x3f
	.zero		1


	//   ....[175]....
        /*0b98*/ 	.word	0x00006a70
        /*0b9c*/ 	.word	0x00000009
        /*0ba0*/ 	.word	0x00000000
        /*0ba4*/ 	.short	0x010a
        /*0ba6*/ 	.byte	0x3f
	.zero		1


	//   ....[176]....
        /*0ba8*/ 	.word	0x00006b00
        /*0bac*/ 	.word	0x00000006
        /*0bb0*/ 	.word	0x00000000
        /*0bb4*/ 	.short	0x010a
        /*0bb6*/ 	.byte	0x3f
	.zero		1


	//   ....[177]....
        /*0bb8*/ 	.word	0x00006b90
        /*0bbc*/ 	.word	0x00000009
        /*0bc0*/ 	.word	0x00000000
        /*0bc4*/ 	.short	0x010a
        /*0bc6*/ 	.byte	0x3f
	.zero		1


	//   ....[178]....
        /*0bc8*/ 	.word	0x00006c20
        /*0bcc*/ 	.word	0x00000006
        /*0bd0*/ 	.word	0x00000000
        /*0bd4*/ 	.short	0x010a
        /*0bd6*/ 	.byte	0x3f
	.zero		1


	//   ....[179]....
        /*0bd8*/ 	.word	0x00006cb0
        /*0bdc*/ 	.word	0x00000009
        /*0be0*/ 	.word	0x00000000
        /*0be4*/ 	.short	0x010a
        /*0be6*/ 	.byte	0x3f
	.zero		1


	//   ....[180]....
        /*0be8*/ 	.word	0x00006d40
        /*0bec*/ 	.word	0x00000006
        /*0bf0*/ 	.word	0x00000000
        /*0bf4*/ 	.short	0x010a
        /*0bf6*/ 	.byte	0x3f
	.zero		1


	//   ....[181]....
        /*0bf8*/ 	.word	0x00006dd0
        /*0bfc*/ 	.word	0x00000009
        /*0c00*/ 	.word	0x00000000
        /*0c04*/ 	.short	0x010a
        /*0c06*/ 	.byte	0x3f
	.zero		1


	//   ....[182]....
        /*0c08*/ 	.word	0x00006e60
        /*0c0c*/ 	.word	0x00000006
        /*0c10*/ 	.word	0x00000000
        /*0c14*/ 	.short	0x010a
        /*0c16*/ 	.byte	0x3f
	.zero		1


	//   ....[183]....
        /*0c18*/ 	.word	0x00006ef0
        /*0c1c*/ 	.word	0x00000009
        /*0c20*/ 	.word	0x00000000
        /*0c24*/ 	.short	0x010a
        /*0c26*/ 	.byte	0x3f
	.zero		1


	//   ....[184]....
        /*0c28*/ 	.word	0x00006f80
        /*0c2c*/ 	.word	0x00000006
        /*0c30*/ 	.word	0x00000000
        /*0c34*/ 	.short	0x010a
        /*0c36*/ 	.byte	0x3f
	.zero		1


	//   ....[185]....
        /*0c38*/ 	.word	0x00007010
        /*0c3c*/ 	.word	0x00000009
        /*0c40*/ 	.word	0x00000000
        /*0c44*/ 	.short	0x010a
        /*0c46*/ 	.byte	0x3f
	.zero		1


	//   ....[186]....
        /*0c48*/ 	.word	0x000070a0
        /*0c4c*/ 	.word	0x00000006
        /*0c50*/ 	.word	0x00000000
        /*0c54*/ 	.short	0x010a
        /*0c56*/ 	.byte	0x3f
	.zero		1


	//   ....[187]....
        /*0c58*/ 	.word	0x00007130
        /*0c5c*/ 	.word	0x00000009
        /*0c60*/ 	.word	0x00000000
        /*0c64*/ 	.short	0x010a
        /*0c66*/ 	.byte	0x3f
	.zero		1


	//   ....[188]....
        /*0c68*/ 	.word	0x000071c0
        /*0c6c*/ 	.word	0x00000006
        /*0c70*/ 	.word	0x00000000
        /*0c74*/ 	.short	0x010a
        /*0c76*/ 	.byte	0x3f
	.zero		1


	//   ....[189]....
        /*0c78*/ 	.word	0x00007250
        /*0c7c*/ 	.word	0x00000009
        /*0c80*/ 	.word	0x00000000
        /*0c84*/ 	.short	0x010a
        /*0c86*/ 	.byte	0x3f
	.zero		1


	//   ....[190]....
        /*0c88*/ 	.word	0x000072e0
        /*0c8c*/ 	.word	0x00000006
        /*0c90*/ 	.word	0x00000000
        /*0c94*/ 	.short	0x010a
        /*0c96*/ 	.byte	0x3f
	.zero		1


	//   ....[191]....
        /*0c98*/ 	.word	0x00007370
        /*0c9c*/ 	.word	0x00000009
        /*0ca0*/ 	.word	0x00000000
        /*0ca4*/ 	.short	0x010a
        /*0ca6*/ 	.byte	0x3f
	.zero		1


	//   ....[192]....
        /*0ca8*/ 	.word	0x00007400
        /*0cac*/ 	.word	0x00000006
        /*0cb0*/ 	.word	0x00000000
        /*0cb4*/ 	.short	0x010a
        /*0cb6*/ 	.byte	0x3f
	.zero		1


	//   ....[193]....
        /*0cb8*/ 	.word	0x00007490
        /*0cbc*/ 	.word	0x00000009
        /*0cc0*/ 	.word	0x00000000
        /*0cc4*/ 	.short	0x010a
        /*0cc6*/ 	.byte	0x3f
	.zero		1


	//   ....[194]....
        /*0cc8*/ 	.word	0x00007520
        /*0ccc*/ 	.word	0x00000006
        /*0cd0*/ 	.word	0x00000000
        /*0cd4*/ 	.short	0x010a
        /*0cd6*/ 	.byte	0x3f
	.zero		1


	//   ....[195]....
        /*0cd8*/ 	.word	0x000075b0
        /*0cdc*/ 	.word	0x00000009
        /*0ce0*/ 	.word	0x00000000
        /*0ce4*/ 	.short	0x010a
        /*0ce6*/ 	.byte	0x3f
	.zero		1


	//   ....[196]....
        /*0ce8*/ 	.word	0x00007640
        /*0cec*/ 	.word	0x00000006
        /*0cf0*/ 	.word	0x00000000
        /*0cf4*/ 	.short	0x010a
        /*0cf6*/ 	.byte	0x3f
	.zero		1


	//   ....[197]....
        /*0cf8*/ 	.word	0x000076d0
        /*0cfc*/ 	.word	0x00000009
        /*0d00*/ 	.word	0x00000000
        /*0d04*/ 	.short	0x010a
        /*0d06*/ 	.byte	0x3f
	.zero		1


	//   ....[198]....
        /*0d08*/ 	.word	0x00007760
        /*0d0c*/ 	.word	0x00000006
        /*0d10*/ 	.word	0x00000000
        /*0d14*/ 	.short	0x010a
        /*0d16*/ 	.byte	0x3f
	.zero		1


	//   ....[199]....
        /*0d18*/ 	.word	0x000077f0
        /*0d1c*/ 	.word	0x00000009
        /*0d20*/ 	.word	0x00000000
        /*0d24*/ 	.short	0x010a
        /*0d26*/ 	.byte	0x3f
	.zero		1


	//   ....[200]....
        /*0d28*/ 	.word	0x00007880
        /*0d2c*/ 	.word	0x00000006
        /*0d30*/ 	.word	0x00000000
        /*0d34*/ 	.short	0x010a
        /*0d36*/ 	.byte	0x3f
	.zero		1


	//   ....[201]....
        /*0d38*/ 	.word	0x00007910
        /*0d3c*/ 	.word	0x00000009
        /*0d40*/ 	.word	0x00000000
        /*0d44*/ 	.short	0x010a
        /*0d46*/ 	.byte	0x3f
	.zero		1


	//   ....[202]....
        /*0d48*/ 	.word	0x000079a0
        /*0d4c*/ 	.word	0x00000006
        /*0d50*/ 	.word	0x00000000
        /*0d54*/ 	.short	0x010a
        /*0d56*/ 	.byte	0x3f
	.zero		1


	//   ....[203]....
        /*0d58*/ 	.word	0x00007a30
        /*0d5c*/ 	.word	0x00000009
        /*0d60*/ 	.word	0x00000000
        /*0d64*/ 	.short	0x010a
        /*0d66*/ 	.byte	0x3f
	.zero		1


	//   ....[204]....
        /*0d68*/ 	.word	0x00007ac0
        /*0d6c*/ 	.word	0x00000006
        /*0d70*/ 	.word	0x00000000
        /*0d74*/ 	.short	0x010a
        /*0d76*/ 	.byte	0x3f
	.zero		1


	//   ....[205]....
        /*0d78*/ 	.word	0x00007b50
        /*0d7c*/ 	.word	0x00000009
        /*0d80*/ 	.word	0x00000000
        /*0d84*/ 	.short	0x010a
        /*0d86*/ 	.byte	0x3f
	.zero		1


	//   ....[206]....
        /*0d88*/ 	.word	0x00007be0
        /*0d8c*/ 	.word	0x00000006
        /*0d90*/ 	.word	0x00000000
        /*0d94*/ 	.short	0x010a
        /*0d96*/ 	.byte	0x3f
	.zero		1


	//   ....[207]....
        /*0d98*/ 	.word	0x00007c70
        /*0d9c*/ 	.word	0x00000009
        /*0da0*/ 	.word	0x00000000
        /*0da4*/ 	.short	0x010a
        /*0da6*/ 	.byte	0x3f
	.zero		1


	//   ....[208]....
        /*0da8*/ 	.word	0x00007d00
        /*0dac*/ 	.word	0x00000006
        /*0db0*/ 	.word	0x00000000
        /*0db4*/ 	.short	0x010a
        /*0db6*/ 	.byte	0x3f
	.zero		1


	//   ....[209]....
        /*0db8*/ 	.word	0x00007d90
        /*0dbc*/ 	.word	0x00000003
        /*0dc0*/ 	.word	0x00000000
        /*0dc4*/ 	.short	0x010a
        /*0dc6*/ 	.byte	0x3f
	.zero		1


	//   ....[210]....
        /*0dc8*/ 	.word	0x00007df0
        /*0dcc*/ 	.word	0x00000039
        /*0dd0*/ 	.word	0xfffffff8
        /*0dd4*/ 	.short	0x010a
        /*0dd6*/ 	.byte	0x3f
	.zero		1


	//   ....[211]....
        /*0dd8*/ 	.word	0x00007e40
        /*0ddc*/ 	.word	0x00000003
        /*0de0*/ 	.word	0x00000000
        /*0de4*/ 	.short	0x010a
        /*0de6*/ 	.byte	0x3f
	.zero		1


	//   ....[212]....
        /*0de8*/ 	.word	0x00007ea0
        /*0dec*/ 	.word	0x00000005
        /*0df0*/ 	.word	0x00000000
        /*0df4*/ 	.short	0x010a
        /*0df6*/ 	.byte	0x3f
	.zero		1


	//   ....[213]....
        /*0df8*/ 	.word	0x00007ef0
        /*0dfc*/ 	.word	0x00000039
        /*0e00*/ 	.word	0x00000008
        /*0e04*/ 	.short	0x010a
        /*0e06*/ 	.byte	0x3f
	.zero		1


	//   ....[214]....
        /*0e08*/ 	.word	0x00007fc0
        /*0e0c*/ 	.word	0x0000000a
        /*0e10*/ 	.word	0x00000200
        /*0e14*/ 	.short	0x010a
        /*0e16*/ 	.byte	0x3f
	.zero		1


	//   ....[215]....
        /*0e18*/ 	.word	0x00008090
        /*0e1c*/ 	.word	0x00000007
        /*0e20*/ 	.word	0x00000000
        /*0e24*/ 	.short	0x010a
        /*0e26*/ 	.byte	0x3f
	.zero		1


	//   ....[216]....
        /*0e28*/ 	.word	0x000080e0
        /*0e2c*/ 	.word	0x00000009
        /*0e30*/ 	.word	0x00000000
        /*0e34*/ 	.short	0x010a
        /*0e36*/ 	.byte	0x3f
	.zero		1


	//   ....[217]....
        /*0e38*/ 	.word	0x00008130
        /*0e3c*/ 	.word	0x00000006
        /*0e40*/ 	.word	0x00000000
        /*0e44*/ 	.short	0x010a
        /*0e46*/ 	.byte	0x3f
	.zero		1


	//   ....[218]....
        /*0e48*/ 	.word	0x00008180
        /*0e4c*/ 	.word	0x00000009
        /*0e50*/ 	.word	0x00000000
        /*0e54*/ 	.short	0x010a
        /*0e56*/ 	.byte	0x3f
	.zero		1


	//   ....[219]....
        /*0e58*/ 	.word	0x000081d0
        /*0e5c*/ 	.word	0x00000006
        /*0e60*/ 	.word	0x00000000
        /*0e64*/ 	.short	0x010a
        /*0e66*/ 	.byte	0x3f
	.zero		1


	//   ....[220]....
        /*0e68*/ 	.word	0x00008220
        /*0e6c*/ 	.word	0x00000009
        /*0e70*/ 	.word	0x00000000
        /*0e74*/ 	.short	0x010a
        /*0e76*/ 	.byte	0x3f
	.zero		1


	//   ....[221]....
        /*0e78*/ 	.word	0x00008270
        /*0e7c*/ 	.word	0x00000006
        /*0e80*/ 	.word	0x00000000
        /*0e84*/ 	.short	0x010a
        /*0e86*/ 	.byte	0x3f
	.zero		1


	//   ....[222]....
        /*0e88*/ 	.word	0x000082c0
        /*0e8c*/ 	.word	0x00000009
        /*0e90*/ 	.word	0x00000000
        /*0e94*/ 	.short	0x010a
        /*0e96*/ 	.byte	0x3f
	.zero		1


	//   ....[223]....
        /*0e98*/ 	.word	0x00008310
        /*0e9c*/ 	.word	0x00000006
        /*0ea0*/ 	.word	0x00000000
        /*0ea4*/ 	.short	0x010a
        /*0ea6*/ 	.byte	0x3f
	.zero		1


	//   ....[224]....
        /*0ea8*/ 	.word	0x00008360
        /*0eac*/ 	.word	0x00000009
        /*0eb0*/ 	.word	0x00000000
        /*0eb4*/ 	.short	0x010a
        /*0eb6*/ 	.byte	0x3f
	.zero		1


	//   ....[225]....
        /*0eb8*/ 	.word	0x000083b0
        /*0ebc*/ 	.word	0x00000006
        /*0ec0*/ 	.word	0x00000000
        /*0ec4*/ 	.short	0x010a
        /*0ec6*/ 	.byte	0x3f
	.zero		1


	//   ....[226]....
        /*0ec8*/ 	.word	0x00008400
        /*0ecc*/ 	.word	0x00000009
        /*0ed0*/ 	.word	0x00000000
        /*0ed4*/ 	.short	0x010a
        /*0ed6*/ 	.byte	0x3f
	.zero		1


	//   ....[227]....
        /*0ed8*/ 	.word	0x00008450
        /*0edc*/ 	.word	0x00000006
        /*0ee0*/ 	.word	0x00000000
        /*0ee4*/ 	.short	0x010a
        /*0ee6*/ 	.byte	0x3f
	.zero		1


	//   ....[228]....
        /*0ee8*/ 	.word	0x000084a0
        /*0eec*/ 	.word	0x00000009
        /*0ef0*/ 	.word	0x00000000
        /*0ef4*/ 	.short	0x010a
        /*0ef6*/ 	.byte	0x3f
	.zero		1


	//   ....[229]....
        /*0ef8*/ 	.word	0x000084f0
        /*0efc*/ 	.word	0x00000006
        /*0f00*/ 	.word	0x00000000
        /*0f04*/ 	.short	0x010a
        /*0f06*/ 	.byte	0x3f
	.zero		1


	//   ....[230]....
        /*0f08*/ 	.word	0x00008540
        /*0f0c*/ 	.word	0x00000009
        /*0f10*/ 	.word	0x00000000
        /*0f14*/ 	.short	0x010a
        /*0f16*/ 	.byte	0x3f
	.zero		1


	//   ....[231]....
        /*0f18*/ 	.word	0x00008590
        /*0f1c*/ 	.word	0x00000006
        /*0f20*/ 	.word	0x00000000
        /*0f24*/ 	.short	0x010a
        /*0f26*/ 	.byte	0x3f
	.zero		1


	//   ....[232]....
        /*0f28*/ 	.word	0x000085e0
        /*0f2c*/ 	.word	0x00000009
        /*0f30*/ 	.word	0x00000000
        /*0f34*/ 	.short	0x010a
        /*0f36*/ 	.byte	0x3f
	.zero		1


	//   ....[233]....
        /*0f38*/ 	.word	0x00008630
        /*0f3c*/ 	.word	0x00000006
        /*0f40*/ 	.word	0x00000000
        /*0f44*/ 	.short	0x010a
        /*0f46*/ 	.byte	0x3f
	.zero		1


	//   ....[234]....
        /*0f48*/ 	.word	0x00008680
        /*0f4c*/ 	.word	0x00000009
        /*0f50*/ 	.word	0x00000000
        /*0f54*/ 	.short	0x010a
        /*0f56*/ 	.byte	0x3f
	.zero		1


	//   ....[235]....
        /*0f58*/ 	.word	0x000086d0
        /*0f5c*/ 	.word	0x00000006
        /*0f60*/ 	.word	0x00000000
        /*0f64*/ 	.short	0x010a
        /*0f66*/ 	.byte	0x3f
	.zero		1


	//   ....[236]....
        /*0f68*/ 	.word	0x00008720
        /*0f6c*/ 	.word	0x00000009
        /*0f70*/ 	.word	0x00000000
        /*0f74*/ 	.short	0x010a
        /*0f76*/ 	.byte	0x3f
	.zero		1


	//   ....[237]....
        /*0f78*/ 	.word	0x00008770
        /*0f7c*/ 	.word	0x00000006
        /*0f80*/ 	.word	0x00000000
        /*0f84*/ 	.short	0x010a
        /*0f86*/ 	.byte	0x3f
	.zero		1


	//   ....[238]....
        /*0f88*/ 	.word	0x000087c0
        /*0f8c*/ 	.word	0x00000009
        /*0f90*/ 	.word	0x00000000
        /*0f94*/ 	.short	0x010a
        /*0f96*/ 	.byte	0x3f
	.zero		1


	//   ....[239]....
        /*0f98*/ 	.word	0x00008810
        /*0f9c*/ 	.word	0x00000006
        /*0fa0*/ 	.word	0x00000000
        /*0fa4*/ 	.short	0x010a
        /*0fa6*/ 	.byte	0x3f
	.zero		1


	//   ....[240]....
        /*0fa8*/ 	.word	0x00008860
        /*0fac*/ 	.word	0x00000009
        /*0fb0*/ 	.word	0x00000000
        /*0fb4*/ 	.short	0x010a
        /*0fb6*/ 	.byte	0x3f
	.zero		1


	//   ....[241]....
        /*0fb8*/ 	.word	0x000088b0
        /*0fbc*/ 	.word	0x00000006
        /*0fc0*/ 	.word	0x00000000
        /*0fc4*/ 	.short	0x010a
        /*0fc6*/ 	.byte	0x3f
	.zero		1


	//   ....[242]....
        /*0fc8*/ 	.word	0x00008900
        /*0fcc*/ 	.word	0x00000009
        /*0fd0*/ 	.word	0x00000000
        /*0fd4*/ 	.short	0x010a
        /*0fd6*/ 	.byte	0x3f
	.zero		1


	//   ....[243]....
        /*0fd8*/ 	.word	0x00008950
        /*0fdc*/ 	.word	0x00000006
        /*0fe0*/ 	.word	0x00000000
        /*0fe4*/ 	.short	0x010a
        /*0fe6*/ 	.byte	0x3f
	.zero		1


	//   ....[244]....
        /*0fe8*/ 	.word	0x000089a0
        /*0fec*/ 	.word	0x00000009
        /*0ff0*/ 	.word	0x00000000
        /*0ff4*/ 	.short	0x010a
        /*0ff6*/ 	.byte	0x3f
	.zero		1


	//   ....[245]....
        /*0ff8*/ 	.word	0x000089f0
        /*0ffc*/ 	.word	0x00000006
        /*1000*/ 	.word	0x00000000
        /*1004*/ 	.short	0x010a
        /*1006*/ 	.byte	0x3f
	.zero		1


	//   ....[246]....
        /*1008*/ 	.word	0x00008a40
        /*100c*/ 	.word	0x00000009
        /*1010*/ 	.word	0x00000000
        /*1014*/ 	.short	0x010a
        /*1016*/ 	.byte	0x3f
	.zero		1


	//   ....[247]....
        /*1018*/ 	.word	0x00008a90
        /*101c*/ 	.word	0x00000006
        /*1020*/ 	.word	0x00000000
        /*1024*/ 	.short	0x010a
        /*1026*/ 	.byte	0x3f
	.zero		1


	//   ....[248]....
        /*1028*/ 	.word	0x00008ae0
        /*102c*/ 	.word	0x00000009
        /*1030*/ 	.word	0x00000000
        /*1034*/ 	.short	0x010a
        /*1036*/ 	.byte	0x3f
	.zero		1


	//   ....[249]....
        /*1038*/ 	.word	0x00008b30
        /*103c*/ 	.word	0x00000006
        /*1040*/ 	.word	0x00000000
        /*1044*/ 	.short	0x010a
        /*1046*/ 	.byte	0x3f
	.zero		1


	//   ....[250]....
        /*1048*/ 	.word	0x00008b80
        /*104c*/ 	.word	0x00000009
        /*1050*/ 	.word	0x00000000
        /*1054*/ 	.short	0x010a
        /*1056*/ 	.byte	0x3f
	.zero		1


	//   ....[251]....
        /*1058*/ 	.word	0x00008bd0
        /*105c*/ 	.word	0x00000006
        /*1060*/ 	.word	0x00000000
        /*1064*/ 	.short	0x010a
        /*1066*/ 	.byte	0x3f
	.zero		1


	//   ....[252]....
        /*1068*/ 	.word	0x00008c20
        /*106c*/ 	.word	0x00000009
        /*1070*/ 	.word	0x00000000
        /*1074*/ 	.short	0x010a
        /*1076*/ 	.byte	0x3f
	.zero		1


	//   ....[253]....
        /*1078*/ 	.word	0x00008c70
        /*107c*/ 	.word	0x00000006
        /*1080*/ 	.word	0x00000000
        /*1084*/ 	.short	0x010a
        /*1086*/ 	.byte	0x3f
	.zero		1


	//   ....[254]....
        /*1088*/ 	.word	0x00008cc0
        /*108c*/ 	.word	0x00000009
        /*1090*/ 	.word	0x00000000
        /*1094*/ 	.short	0x010a
        /*1096*/ 	.byte	0x3f
	.zero		1


	//   ....[255]....
        /*1098*/ 	.word	0x00008d10
        /*109c*/ 	.word	0x00000006
        /*10a0*/ 	.word	0x00000000
        /*10a4*/ 	.short	0x010a
        /*10a6*/ 	.byte	0x3f
	.zero		1


	//   ....[0]....
        /*10a8*/ 	.word	0x00008d60
        /*10ac*/ 	.word	0x00000009
        /*10b0*/ 	.word	0x00000000
        /*10b4*/ 	.short	0x010a
        /*10b6*/ 	.byte	0x3f
	.zero		1


	//   ....[1]....
        /*10b8*/ 	.word	0x00008db0
        /*10bc*/ 	.word	0x00000006
        /*10c0*/ 	.word	0x00000000
        /*10c4*/ 	.short	0x010a
        /*10c6*/ 	.byte	0x3f
	.zero		1


	//   ....[2]....
        /*10c8*/ 	.word	0x00008e00
        /*10cc*/ 	.word	0x00000009
        /*10d0*/ 	.word	0x00000000
        /*10d4*/ 	.short	0x010a
        /*10d6*/ 	.byte	0x3f
	.zero		1


	//   ....[3]....
        /*10d8*/ 	.word	0x00008e50
        /*10dc*/ 	.word	0x00000006
        /*10e0*/ 	.word	0x00000000
        /*10e4*/ 	.short	0x010a
        /*10e6*/ 	.byte	0x3f
	.zero		1


	//   ....[4]....
        /*10e8*/ 	.word	0x00008ea0
        /*10ec*/ 	.word	0x00000009
        /*10f0*/ 	.word	0x00000000
        /*10f4*/ 	.short	0x010a
        /*10f6*/ 	.byte	0x3f
	.zero		1


	//   ....[5]....
        /*10f8*/ 	.word	0x00008ef0
        /*10fc*/ 	.word	0x00000006
        /*1100*/ 	.word	0x00000000
        /*1104*/ 	.short	0x010a
        /*1106*/ 	.byte	0x3f
	.zero		1


	//   ....[6]....
        /*1108*/ 	.word	0x00008f40
        /*110c*/ 	.word	0x00000009
        /*1110*/ 	.word	0x00000000
        /*1114*/ 	.short	0x010a
        /*1116*/ 	.byte	0x3f
	.zero		1


	//   ....[7]....
        /*1118*/ 	.word	0x00008f90
        /*111c*/ 	.word	0x00000006
        /*1120*/ 	.word	0x00000000
        /*1124*/ 	.short	0x010a
        /*1126*/ 	.byte	0x3f
	.zero		1


	//   ....[8]....
        /*1128*/ 	.word	0x00008fe0
        /*112c*/ 	.word	0x00000009
        /*1130*/ 	.word	0x00000000
        /*1134*/ 	.short	0x010a
        /*1136*/ 	.byte	0x3f
	.zero		1


	//   ....[9]....
        /*1138*/ 	.word	0x00009030
        /*113c*/ 	.word	0x00000006
        /*1140*/ 	.word	0x00000000
        /*1144*/ 	.short	0x010a
        /*1146*/ 	.byte	0x3f
	.zero		1


	//   ....[10]....
        /*1148*/ 	.word	0x00009080
        /*114c*/ 	.word	0x00000009
        /*1150*/ 	.word	0x00000000
        /*1154*/ 	.short	0x010a
        /*1156*/ 	.byte	0x3f
	.zero		1


	//   ....[11]....
        /*1158*/ 	.word	0x000090d0
        /*115c*/ 	.word	0x00000006
        /*1160*/ 	.word	0x00000000
        /*1164*/ 	.short	0x010a
        /*1166*/ 	.byte	0x3f
	.zero		1


	//   ....[12]....
        /*1168*/ 	.word	0x00009120
        /*116c*/ 	.word	0x00000009
        /*1170*/ 	.word	0x00000000
        /*1174*/ 	.short	0x010a
        /*1176*/ 	.byte	0x3f
	.zero		1


	//   ....[13]....
        /*1178*/ 	.word	0x00009170
        /*117c*/ 	.word	0x00000006
        /*1180*/ 	.word	0x00000000
        /*1184*/ 	.short	0x010a
        /*1186*/ 	.byte	0x3f
	.zero		1


	//   ....[14]....
        /*1188*/ 	.word	0x000091c0
        /*118c*/ 	.word	0x00000009
        /*1190*/ 	.word	0x00000000
        /*1194*/ 	.short	0x010a
        /*1196*/ 	.byte	0x3f
	.zero		1


	//   ....[15]....
        /*1198*/ 	.word	0x00009210
        /*119c*/ 	.word	0x00000006
        /*11a0*/ 	.word	0x00000000
        /*11a4*/ 	.short	0x010a
        /*11a6*/ 	.byte	0x3f
	.zero		1


	//   ....[16]....
        /*11a8*/ 	.word	0x00009260
        /*11ac*/ 	.word	0x00000009
        /*11b0*/ 	.word	0x00000000
        /*11b4*/ 	.short	0x010a
        /*11b6*/ 	.byte	0x3f
	.zero		1


	//   ....[17]....
        /*11b8*/ 	.word	0x000092b0
        /*11bc*/ 	.word	0x00000006
        /*11c0*/ 	.word	0x00000000
        /*11c4*/ 	.short	0x010a
        /*11c6*/ 	.byte	0x3f
	.zero		1


	//   ....[18]....
        /*11c8*/ 	.word	0x00009300
        /*11cc*/ 	.word	0x00000009
        /*11d0*/ 	.word	0x00000000
        /*11d4*/ 	.short	0x010a
        /*11d6*/ 	.byte	0x3f
	.zero		1


	//   ....[19]....
        /*11d8*/ 	.word	0x00009350
        /*11dc*/ 	.word	0x00000006
        /*11e0*/ 	.word	0x00000000
        /*11e4*/ 	.short	0x010a
        /*11e6*/ 	.byte	0x3f
	.zero		1


	//   ....[20]....
        /*11e8*/ 	.word	0x000093a0
        /*11ec*/ 	.word	0x00000009
        /*11f0*/ 	.word	0x00000000
        /*11f4*/ 	.short	0x010a
        /*11f6*/ 	.byte	0x3f
	.zero		1


	//   ....[21]....
        /*11f8*/ 	.word	0x000093f0
        /*11fc*/ 	.word	0x00000006
        /*1200*/ 	.word	0x00000000
        /*1204*/ 	.short	0x010a
        /*1206*/ 	.byte	0x3f
	.zero		1


	//----- nvinfo : EIATTR_NUM_MBARRIERS
	.align		4
.L_35:
        /*1208*/ 	.byte	0x03, 0x38
        /*120a*/ 	.short	0x0086


	//----- nvinfo : EIATTR_EXIT_INSTR_OFFSETS
	.align		4
        /*120c*/ 	.byte	0x04, 0x1c
        /*120e*/ 	.short	(.L_37 - .L_36)


	//   ....[0]....
.L_36:
        /*1210*/ 	.word	0x00001c40


	//   ....[1]....
        /*1214*/ 	.word	0x00001ca0


	//   ....[2]....
        /*1218*/ 	.word	0x00004bf0


	//   ....[3]....
        /*121c*/ 	.word	0x00004c20


	//   ....[4]....
        /*1220*/ 	.word	0x00007de0


	//----- nvinfo : EIATTR_MAX_THREADS
	.align		4
.L_37:
        /*1224*/ 	.byte	0x04, 0x05
        /*1226*/ 	.short	(.L_39 - .L_38)
.L_38:
        /*1228*/ 	.word	0x00000180
        /*122c*/ 	.word	0x00000001
        /*1230*/ 	.word	0x00000001


	//----- nvinfo : EIATTR_CRS_STACK_SIZE
	.align		4
.L_39:
        /*1234*/ 	.byte	0x04, 0x1e
        /*1236*/ 	.short	(.L_41 - .L_40)
.L_40:
        /*1238*/ 	.word	0x00000000


	//----- nvinfo : EIATTR_CBANK_PARAM_SIZE
	.align		4
.L_41:
        /*123c*/ 	.byte	0x03, 0x19
        /*123e*/ 	.short	0x0470


	//----- nvinfo : EIATTR_PARAM_CBANK
	.align		4
        /*1240*/ 	.byte	0x04, 0x0a
        /*1242*/ 	.short	(.L_43 - .L_42)
	.align		4
.L_42:
        /*1244*/ 	.word	index@(.nv.constant0._ZN7cutlass13device_kernelINS_4gemm6kernel13GemmUniversalIN4cute5tupleIJiiiiEEENS1_10collective13CollectiveMmaINS1_34MainloopSm90TmaGmmaWarpSpecializedILi64ENS5_IJNS4_1CILi2EEENSA_ILi1EEESC_EEENS1_32KernelTmaWarpSpecializedPingpongEEENS5_IJNSA_ILi64EEENSA_ILi48EEENSA_ILi16EEEEEENS_6half_tENS5_IJlSC_lEEESK_SL_NS4_8TiledMMAINS4_8MMA_AtomIJNS4_4SM904GMMA25MMA_64x16x16_F32F16F16_SSILNSP_5MajorE0ELSR_0ELNSP_7ScaleInE1ELSS_1EEEEEENS4_6LayoutINS5_IJSC_SC_SC_EEENS5_IJNSA_ILi0EEESX_SX_EEEEENS5_IJNS4_10UnderscoreES10_S10_EEEEENS4_13SM90_TMA_LOADENS4_14ComposedLayoutINS4_7SwizzleILi1ELi4ELi3EEENS4_18smem_ptr_flag_bitsILi16EEENSV_INS5_IJNSA_ILi8EEESI_EEENS5_IJSI_SC_EEEEEEEvNS4_8identityENS4_23SM90_TMA_LOAD_MULTICASTES1D_vS1E_EENS_8epilogue10collective6detail29Sm90TmaWarpSpecializedAdapterINS1I_15DefaultEpilogueISK_SL_SL_NS1H_6thread17LinearCombinationISK_Li1EffLNS1M_9ScaleType4KindE0ELNS_15FloatRoundStyleE2ESK_EENS1_15EpilogueDefaultEEEEEvvEEEEvNT_6ParamsE)
        /*1248*/ 	.short	0x0210
        /*124a*/ 	.short	0x0470


	//----- nvinfo : EIATTR_SW_WAR
	.align		4
.L_43:
        /*124c*/ 	.byte	0x04, 0x36
        /*124e*/ 	.short	(.L_45 - .L_44)
.L_44:
        /*1250*/ 	.word	0x00000008
.L_45:


//--------------------- .nv.callgraph             --------------------------
	.section	.nv.callgraph,"",@"SHT_CUDA_CALLGRAPH"
	.align	4
	.sectionentsize	8
	.align		4
        /*0000*/ 	.word	0x00000000
	.align		4
        /*0004*/ 	.word	0xffffffff
	.align		4
        /*0008*/ 	.word	index@(_ZN7cutlass13device_kernelINS_4gemm6kernel13GemmUniversalIN4cute5tupleIJiiiiEEENS1_10collective13CollectiveMmaINS1_34MainloopSm90TmaGmmaWarpSpecializedILi64ENS5_IJNS4_1CILi2EEENSA_ILi1EEESC_EEENS1_32KernelTmaWarpSpecializedPingpongEEENS5_IJNSA_ILi64EEENSA_ILi48EEENSA_ILi16EEEEEENS_6half_tENS5_IJlSC_lEEESK_SL_NS4_8TiledMMAINS4_8MMA_AtomIJNS4_4SM904GMMA25MMA_64x16x16_F32F16F16_SSILNSP_5MajorE0ELSR_0ELNSP_7ScaleInE1ELSS_1EEEEEENS4_6LayoutINS5_IJSC_SC_SC_EEENS5_IJNSA_ILi0EEESX_SX_EEEEENS5_IJNS4_10UnderscoreES10_S10_EEEEENS4_13SM90_TMA_LOADENS4_14ComposedLayoutINS4_7SwizzleILi1ELi4ELi3EEENS4_18smem_ptr_flag_bitsILi16EEENSV_INS5_IJNSA_ILi8EEESI_EEENS5_IJSI_SC_EEEEEEEvNS4_8identityENS4_23SM90_TMA_LOAD_MULTICASTES1D_vS1E_EENS_8epilogue10collective6detail29Sm90TmaWarpSpecializedAdapterINS1I_15DefaultEpilogueISK_SL_SL_NS1H_6thread17LinearCombinationISK_Li1EffLNS1M_9ScaleType4KindE0ELNS_15FloatRoundStyleE2ESK_EENS1_15EpilogueDefaultEEEEEvvEEEEvNT_6ParamsE)
	.align		4
        /*000c*/ 	.word	index@(__assertfail)
	.align		4
        /*0010*/ 	.word	0x00000000
	.align		4
        /*0014*/ 	.word	0xfffffffe
	.align		4
        /*0018*/ 	.word	0x00000000
	.align		4
        /*001c*/ 	.word	0xfffffffd
	.align		4
        /*0020*/ 	.word	0x00000000
	.align		4
        /*0024*/ 	.word	0xfffffffc


//--------------------- .nv.constant4             --------------------------
	.section	.nv.constant4,"a",@progbits
	.align	8
	.align		8
.nv.constant4:
        /*0000*/ 	.dword	__assertfail
	.align		8
        /*0008*/ 	.dword	__unnamed_1
	.align		8
        /*0010*/ 	.dword	_ZN39_INTERNAL_a4c576c2_4_k_cu_1f5c8931_73204cuda3std3__45__cpo5beginE
	.align		8
        /*0018*/ 	.dword	_ZN39_INTERNAL_a4c576c2_4_k_cu_1f5c8931_73204cuda3std3__45__cpo3endE
	.align		8
        /*0020*/ 	.dword	_ZN39_INTERNAL_a4c576c2_4_k_cu_1f5c8931_73204cuda3std3__45__cpo6cbeginE
	.align		8
        /*0028*/ 	.dword	_ZN39_INTERNAL_a4c576c2_4_k_cu_1f5c8931_73204cuda3std3__45__cpo4cendE
	.align		8
        /*0030*/ 	.dword	_ZN39_INTERNAL_a4c576c2_4_k_cu_1f5c8931_73204cuda3std3__441_GLOBAL__N__a4c576c2_4_k_cu_1f5c8931_73206ignoreE
	.align		8
        /*0038*/ 	.dword	_ZN39_INTERNAL_a4c576c2_4_k_cu_1f5c8931_73204cuda3std3__419piecewise_constructE
	.align		8
        /*0040*/ 	.dword	_ZN39_INTERNAL_a4c576c2_4_k_cu_1f5c8931_73204cuda3std3__48in_placeE
	.align		8
        /*0048*/ 	.dword	_ZN39_INTERNAL_a4c576c2_4_k_cu_1f5c8931_73204cuda3std6ranges3__45__cpo4swapE
	.align		8
        /*0050*/ 	.dword	_ZN39_INTERNAL_a4c576c2_4_k_cu_1f5c8931_73204cuda3std6ranges3__45__cpo9iter_moveE
	.align		8
        /*0058*/ 	.dword	_ZN39_INTERNAL_a4c576c2_4_k_cu_1f5c8931_73204cute7productE
	.align		8
        /*0060*/ 	.dword	_ZN39_INTERNAL_a4c576c2_4_k_cu_1f5c8931_73204cute1_E
	.align		8
        /*0068*/ 	.dword	$str$22
	.align		8
        /*0070*/ 	.dword	$str$23


//--------------------- .text._ZN7cutlass13device_kernelINS_4gemm6kernel13GemmUniversalIN4cute5tupleIJiiiiEEENS1_10collective13CollectiveMmaINS1_34MainloopSm90TmaGmmaWarpSpecializedILi64ENS5_IJNS4_1CILi2EEENSA_ILi1EEESC_EEENS1_32KernelTmaWarpSpecializedPingpongEEENS5_IJNSA_ILi64EEENSA_ILi48EEENSA_ILi16EEEEEENS_6half_tENS5_IJlSC_lEEESK_SL_NS4_8TiledMMAINS4_8MMA_AtomIJNS4_4SM904GMMA25MMA_64x16x16_F32F16F16_SSILNSP_5MajorE0ELSR_0ELNSP_7ScaleInE1ELSS_1EEEEEENS4_6LayoutINS5_IJSC_SC_SC_EEENS5_IJNSA_ILi0EEESX_SX_EEEEENS5_IJNS4_10UnderscoreES10_S10_EEEEENS4_13SM90_TMA_LOADENS4_14ComposedLayoutINS4_7SwizzleILi1ELi4ELi3EEENS4_18smem_ptr_flag_bitsILi16EEENSV_INS5_IJNSA_ILi8EEESI_EEENS5_IJSI_SC_EEEEEEEvNS4_8identityENS4_23SM90_TMA_LOAD_MULTICASTES1D_vS1E_EENS_8epilogue10collective6detail29Sm90TmaWarpSpecializedAdapterINS1I_15DefaultEpilogueISK_SL_SL_NS1H_6thread17LinearCombinationISK_Li1EffLNS1M_9ScaleType4KindE0ELNS_15FloatRoundStyleE2ESK_EENS1_15EpilogueDefaultEEEEEvvEEEEvNT_6ParamsE --------------------------
	.section	.text._ZN7cutlass13device_kernelINS_4gemm6kernel13GemmUniversalIN4cute5tupleIJiiiiEEENS1_10collective13CollectiveMmaINS1_34MainloopSm90TmaGmmaWarpSpecializedILi64ENS5_IJNS4_1CILi2EEENSA_ILi1EEESC_EEENS1_32KernelTmaWarpSpecializedPingpongEEENS5_IJNSA_ILi64EEENSA_ILi48EEENSA_ILi16EEEEEENS_6half_tENS5_IJlSC_lEEESK_SL_NS4_8TiledMMAINS4_8MMA_AtomIJNS4_4SM904GMMA25MMA_64x16x16_F32F16F16_SSILNSP_5MajorE0ELSR_0ELNSP_7ScaleInE1ELSS_1EEEEEENS4_6LayoutINS5_IJSC_SC_SC_EEENS5_IJNSA_ILi0EEESX_SX_EEEEENS5_IJNS4_10UnderscoreES10_S10_EEEEENS4_13SM90_TMA_LOADENS4_14ComposedLayoutINS4_7SwizzleILi1ELi4ELi3EEENS4_18smem_ptr_flag_bitsILi16EEENSV_INS5_IJNSA_ILi8EEESI_EEENS5_IJSI_SC_EEEEEEEvNS4_8identityENS4_23SM90_TMA_LOAD_MULTICASTES1D_vS1E_EENS_8epilogue10collective6detail29Sm90TmaWarpSpecializedAdapterINS1I_15DefaultEpilogueISK_SL_SL_NS1H_6thread17LinearCombinationISK_Li1EffLNS1M_9ScaleType4KindE0ELNS_15FloatRoundStyleE2ESK_EENS1_15EpilogueDefaultEEEEEvvEEEEvNT_6ParamsE,"ax",@progbits
	.align	128
.text._ZN7cutlass13device_kernelINS_4gemm6kernel13GemmUniversalIN4cute5tupleIJiiiiEEENS1_10collective13CollectiveMmaINS1_34MainloopSm90TmaGmmaWarpSpecializedILi64ENS5_IJNS4_1CILi2EEENSA_ILi1EEESC_EEENS1_32KernelTmaWarpSpecializedPingpongEEENS5_IJNSA_ILi64EEENSA_ILi48EEENSA_ILi16EEEEEENS_6half_tENS5_IJlSC_lEEESK_SL_NS4_8TiledMMAINS4_8MMA_AtomIJNS4_4SM904GMMA25MMA_64x16x16_F32F16F16_SSILNSP_5MajorE0ELSR_0ELNSP_7ScaleInE1ELSS_1EEEEEENS4_6LayoutINS5_IJSC_SC_SC_EEENS5_IJNSA_ILi0EEESX_SX_EEEEENS5_IJNS4_10UnderscoreES10_S10_EEEEENS4_13SM90_TMA_LOADENS4_14ComposedLayoutINS4_7SwizzleILi1ELi4ELi3EEENS4_18smem_ptr_flag_bitsILi16EEENSV_INS5_IJNSA_ILi8EEESI_EEENS5_IJSI_SC_EEEEEEEvNS4_8identityENS4_23SM90_TMA_LOAD_MULTICASTES1D_vS1E_EENS_8epilogue10collective6detail29Sm90TmaWarpSpecializedAdapterINS1I_15DefaultEpilogueISK_SL_SL_NS1H_6thread17LinearCombinationISK_Li1EffLNS1M_9ScaleType4KindE0ELNS_15FloatRoundStyleE2ESK_EENS1_15EpilogueDefaultEEEEEvvEEEEvNT_6ParamsE:
        .type           _ZN7cutlass13device_kernelINS_4gemm6kernel13GemmUniversalIN4cute5tupleIJiiiiEEENS1_10collective13CollectiveMmaINS1_34MainloopSm90TmaGmmaWarpSpecializedILi64ENS5_IJNS4_1CILi2EEENSA_ILi1EEESC_EEENS1_32KernelTmaWarpSpecializedPingpongEEENS5_IJNSA_ILi64EEENSA_ILi48EEENSA_ILi16EEEEEENS_6half_tENS5_IJlSC_lEEESK_SL_NS4_8TiledMMAINS4_8MMA_AtomIJNS4_4SM904GMMA25MMA_64x16x16_F32F16F16_SSILNSP_5MajorE0ELSR_0ELNSP_7ScaleInE1ELSS_1EEEEEENS4_6LayoutINS5_IJSC_SC_SC_EEENS5_IJNSA_ILi0EEESX_SX_EEEEENS5_IJNS4_10UnderscoreES10_S10_EEEEENS4_13SM90_TMA_LOADENS4_14ComposedLayoutINS4_7SwizzleILi1ELi4ELi3EEENS4_18smem_ptr_flag_bitsILi16EEENSV_INS5_IJNSA_ILi8EEESI_EEENS5_IJSI_SC_EEEEEEEvNS4_8identityENS4_23SM90_TMA_LOAD_MULTICASTES1D_vS1E_EENS_8epilogue10collective6detail29Sm90TmaWarpSpecializedAdapterINS1I_15DefaultEpilogueISK_SL_SL_NS1H_6thread17LinearCombinationISK_Li1EffLNS1M_9ScaleType4KindE0ELNS_15FloatRoundStyleE2ESK_EENS1_15EpilogueDefaultEEEEEvvEEEEvNT_6ParamsE,@function
        .size           _ZN7cutlass13device_kernelINS_4gemm6kernel13GemmUniversalIN4cute5tupleIJiiiiEEENS1_10collective13CollectiveMmaINS1_34MainloopSm90TmaGmmaWarpSpecializedILi64ENS5_IJNS4_1CILi2EEENSA_ILi1EEESC_EEENS1_32KernelTmaWarpSpecializedPingpongEEENS5_IJNSA_ILi64EEENSA_ILi48EEENSA_ILi16EEEEEENS_6half_tENS5_IJlSC_lEEESK_SL_NS4_8TiledMMAINS4_8MMA_AtomIJNS4_4SM904GMMA25MMA_64x16x16_F32F16F16_SSILNSP_5MajorE0ELSR_0ELNSP_7ScaleInE1ELSS_1EEEEEENS4_6LayoutINS5_IJSC_SC_SC_EEENS5_IJNSA_ILi0EEESX_SX_EEEEENS5_IJNS4_10UnderscoreES10_S10_EEEEENS4_13SM90_TMA_LOADENS4_14ComposedLayoutINS4_7SwizzleILi1ELi4ELi3EEENS4_18smem_ptr_flag_bitsILi16EEENSV_INS5_IJNSA_ILi8EEESI_EEENS5_IJSI_SC_EEEEEEEvNS4_8identityENS4_23SM90_TMA_LOAD_MULTICASTES1D_vS1E_EENS_8epilogue10collective6detail29Sm90TmaWarpSpecializedAdapterINS1I_15DefaultEpilogueISK_SL_SL_NS1H_6thread17LinearCombinationISK_Li1EffLNS1M_9ScaleType4KindE0ELNS_15FloatRoundStyleE2ESK_EENS1_15EpilogueDefaultEEEEEvvEEEEvNT_6ParamsE,(.L_x_241 - _ZN7cutlass13device_kernelINS_4gemm6kernel13GemmUniversalIN4cute5tupleIJiiiiEEENS1_10collective13CollectiveMmaINS1_34MainloopSm90TmaGmmaWarpSpecializedILi64ENS5_IJNS4_1CILi2EEENSA_ILi1EEESC_EEENS1_32KernelTmaWarpSpecializedPingpongEEENS5_IJNSA_ILi64EEENSA_ILi48EEENSA_ILi16EEEEEENS_6half_tENS5_IJlSC_lEEESK_SL_NS4_8TiledMMAINS4_8MMA_AtomIJNS4_4SM904GMMA25MMA_64x16x16_F32F16F16_SSILNSP_5MajorE0ELSR_0ELNSP_7ScaleInE1ELSS_1EEEEEENS4_6LayoutINS5_IJSC_SC_SC_EEENS5_IJNSA_ILi0EEESX_SX_EEEEENS5_IJNS4_10UnderscoreES10_S10_EEEEENS4_13SM90_TMA_LOADENS4_14ComposedLayoutINS4_7SwizzleILi1ELi4ELi3EEENS4_18smem_ptr_flag_bitsILi16EEENSV_INS5_IJNSA_ILi8EEESI_EEENS5_IJSI_SC_EEEEEEEvNS4_8identityENS4_23SM90_TMA_LOAD_MULTICASTES1D_vS1E_EENS_8epilogue10collective6detail29Sm90TmaWarpSpecializedAdapterINS1I_15DefaultEpilogueISK_SL_SL_NS1H_6thread17LinearCombinationISK_Li1EffLNS1M_9ScaleType4KindE0ELNS_15FloatRoundStyleE2ESK_EENS1_15EpilogueDefaultEEEEEvvEEEEvNT_6ParamsE)
        .other          _ZN7cutlass13device_kernelINS_4gemm6kernel13GemmUniversalIN4cute5tupleIJiiiiEEENS1_10collective13CollectiveMmaINS1_34MainloopSm90TmaGmmaWarpSpecializedILi64ENS5_IJNS4_1CILi2EEENSA_ILi1EEESC_EEENS1_32KernelTmaWarpSpecializedPingpongEEENS5_IJNSA_ILi64EEENSA_ILi48EEENSA_ILi16EEEEEENS_6half_tENS5_IJlSC_lEEESK_SL_NS4_8TiledMMAINS4_8MMA_AtomIJNS4_4SM904GMMA25MMA_64x16x16_F32F16F16_SSILNSP_5MajorE0ELSR_0ELNSP_7ScaleInE1ELSS_1EEEEEENS4_6LayoutINS5_IJSC_SC_SC_EEENS5_IJNSA_ILi0EEESX_SX_EEEEENS5_IJNS4_10UnderscoreES10_S10_EEEEENS4_13SM90_TMA_LOADENS4_14ComposedLayoutINS4_7SwizzleILi1ELi4ELi3EEENS4_18smem_ptr_flag_bitsILi16EEENSV_INS5_IJNSA_ILi8EEESI_EEENS5_IJSI_SC_EEEEEEEvNS4_8identityENS4_23SM90_TMA_LOAD_MULTICASTES1D_vS1E_EENS_8epilogue10collective6detail29Sm90TmaWarpSpecializedAdapterINS1I_15DefaultEpilogueISK_SL_SL_NS1H_6thread17LinearCombinationISK_Li1EffLNS1M_9ScaleType4KindE0ELNS_15FloatRoundStyleE2ESK_EENS1_15EpilogueDefaultEEEEEvvEEEEvNT_6ParamsE,@"STO_CUDA_ENTRY STV_DEFAULT"
_ZN7cutlass13device_kernelINS_4gemm6kernel13GemmUniversalIN4cute5tupleIJiiiiEEENS1_10collective13CollectiveMmaINS1_34MainloopSm90TmaGmmaWarpSpecializedILi64ENS5_IJNS4_1CILi2EEENSA_ILi1EEESC_EEENS1_32KernelTmaWarpSpecializedPingpongEEENS5_IJNSA_ILi64EEENSA_ILi48EEENSA_ILi16EEEEEENS_6half_tENS5_IJlSC_lEEESK_SL_NS4_8TiledMMAINS4_8MMA_AtomIJNS4_4SM904GMMA25MMA_64x16x16_F32F16F16_SSILNSP_5MajorE0ELSR_0ELNSP_7ScaleInE1ELSS_1EEEEEENS4_6LayoutINS5_IJSC_SC_SC_EEENS5_IJNSA_ILi0EEESX_SX_EEEEENS5_IJNS4_10UnderscoreES10_S10_EEEEENS4_13SM90_TMA_LOADENS4_14ComposedLayoutINS4_7SwizzleILi1ELi4ELi3EEENS4_18smem_ptr_flag_bitsILi16EEENSV_INS5_IJNSA_ILi8EEESI_EEENS5_IJSI_SC_EEEEEEEvNS4_8identityENS4_23SM90_TMA_LOAD_MULTICASTES1D_vS1E_EENS_8epilogue10collective6detail29Sm90TmaWarpSpecializedAdapterINS1I_15DefaultEpilogueISK_SL_SL_NS1H_6thread17LinearCombinationISK_Li1EffLNS1M_9ScaleType4KindE0ELNS_15FloatRoundStyleE2ESK_EENS1_15EpilogueDefaultEEEEEvvEEEEvNT_6ParamsE:
[----:B------:R-:W0:Y:S01]  /*0000*/  LDC R1, c[0x0][0x28] ;  /* 0x00000a00ff017b82 */ /* 0x000e220000000800 */
[----:B------:R-:W1:Y:S01]  /*0010*/  S2R R3, SR_TID.X ;  /* 0x0000000000037919 */ /* 0x000e620000002100 */
[----:B------:R-:W-:Y:S01]  /*0020*/  ELECT P0, URZ, PT ;  /* 0x00000000003f782f */ /* 0x000fe20003800000 */
[----:B------:R-:W-:Y:S01]  /*0030*/  BSSY B0, `(.L_x_0) ;  /* 0x0000014000007945 */ /* 0x000fe20003800000 */
[--C-:B-1----:R-:W-:Y:S02]  /*0040*/  SHF.R.U32.HI R0, RZ, 0x5, R3.reuse ;  /* 0x00000005ff007819 */ /* 0x102fe40000011603 */
[----:B------:R-:W-:-:S03]  /*0050*/  SHF.R.U32.HI R5, RZ, 0x7, R3 ;  /* 0x00000007ff057819 */ /* 0x000fc60000011603 */
[----:B------:R-:W1:Y:S02]  /*0060*/  SHFL.IDX PT, R2, R0, RZ, 0x1f ;  /* 0x00001fff00027589 */ /* 0x000e6400000e0000 */
[----:B-1----:R-:W-:Y:S02]  /*0070*/  R2UR UR6, R2 ;  /* 0x00000000020672ca */ /* 0x002fe400000e0000 */
[----:B------:R1:W2:Y:S11]  /*0080*/  SHFL.IDX PT, R2, R5, RZ, 0x1f ;  /* 0x00001fff05027589 */ /* 0x0002b600000e0000 */
[----:B------:R-:W-:-:S02]  /*0090*/  USHF.R.S32.HI UR4, URZ, 0x1f, UR6 ;  /* 0x0000001f3f047899 */ /* 0x000fc40008011406 */
[----:B------:R-:W-:Y:S02]  /*00a0*/  ISETP.NE.OR P0, PT, RZ, UR6, !P0 ;  /* 0x00000006ff007c0c */ /* 0x000fe4000c705670 */
[----:B------:R-:W-:-:S04]  /*00b0*/  ULEA.HI UR4, UR4, UR6, URZ, 0x2 ;  /* 0x0000000604047291 */ /* 0x000fc8000f8f103f */
[----:B------:R-:W-:-:S04]  /*00c0*/  ULOP3.LUT UR4, UR4, 0xfffffffc, URZ, 0xc0, !UPT ;  /* 0xfffffffc04047892 */ /* 0x000fc8000f8ec03f */
[----:B------:R-:W-:-:S03]  /*00d0*/  UIADD3 UR6, UR6, -UR4, URZ ;  /* 0x8000000406067290 */ /* 0x000fc6000fffe03f */
[----:B012---:R-:W-:Y:S09]  /*00e0*/  @P0 BRA `(.L_x_1) ;  /* 0x0000000000200947 */ /* 0x007ff20003800000 */
[----:B------:R-:W-:Y:S02]  /*00f0*/  ULDC.64 UR4, c[0x0][0x198] ;  /* 0x0000660000047ab9 */ /* 0x000fe40000000a00 */
[----:B------:R-:W-:Y:S02]  /*0100*/  UIADD3 UR8, UP0, UR4, 0xf0, URZ ;  /* 0x000000f004087890 */ /* 0x000fe4000ff1e03f */
[----:B------:R-:W-:Y:S02]  /*0110*/  UIADD3 UR4, UP1, UR4, 0x1f0, URZ ;  /* 0x000001f004047890 */ /* 0x000fe4000ff3e03f */
[----:B------:R-:W-:Y:S02]  /*0120*/  UIADD3.X UR9, URZ, UR5, URZ, UP0, !UPT ;  /* 0x000000053f097290 */ /* 0x000fe400087fe43f */
[----:B------:R-:W-:-:S07]  /*0130*/  UIADD3.X UR5, URZ, UR5, URZ, UP1, !UPT ;  /* 0x000000053f057290 */ /* 0x000fce0008ffe43f */
[----:B------:R0:W-:Y:S02]  /*0140*/  UTMACCTL.PF [UR8] ;  /* 0x00000000080079b9 */ /* 0x0001e40008040000 */
[----:B------:R0:W-:Y:S02]  /*0150*/  UTMACCTL.PF [UR4] ;  /* 0x00000000040079b9 */ /* 0x0001e40008040000 */
[----:B0-----:R-:W-:Y:S01]  /*0160*/  NOP ;  /* 0x0000000000007918 */ /* 0x001fe20000000000 */
.L_x_1:
[----:B------:R-:W-:Y:S05]  /*0170*/  BSYNC B0 ;  /* 0x0000000000007941 */ /* 0x000fea0003800000 */
.L_x_0:
[----:B------:R-:W0:Y:S01]  /*0180*/  SHFL.IDX PT, R6, R0, RZ, 0x1f ;  /* 0x00001fff00067589 */ /* 0x000e2200000e0000 */
[----:B------:R-:W-:Y:S01]  /*0190*/  R2UR UR19, R2 ;  /* 0x00000000021372ca */ /* 0x000fe200000e0000 */
[----:B------:R-:W-:-:S04]  /*01a0*/  UISETP.NE.AND UP0, UPT, UR6, 0x3, UPT ;  /* 0x000000030600788c */ /* 0x000fc8000bf05270 */
[----:B------:R-:W-:-:S08]  /*01b0*/  UISETP.EQ.OR UP0, UPT, UR6, URZ, !UP0 ;  /* 0x0000003f0600728c */ /* 0x000fd0000c702670 */
[----:B------:R-:W-:Y:S02]  /*01c0*/  UIADD3 UR14, UR19, -0x1, URZ ;  /* 0xffffffff130e7890 */ /* 0x000fe4000fffe03f */
[----:B------:R-:W-:Y:S02]  /*01d0*/  UISETP.EQ.AND UP0, UPT, UR19, URZ, UP0 ;  /* 0x0000003f1300728c */ /* 0x000fe40008702270 */
[----:B------:R-:W-:Y:S02]  /*01e0*/  UISETP.GE.U32.AND UP1, UPT, UR14, 0x2, UPT ;  /* 0x000000020e00788c */ /* 0x000fe4000bf26070 */
[----:B------:R-:W-:Y:S01]  /*01f0*/  USEL UR36, URZ, 0x1, !UP0 ;  /* 0x000000013f247887 */ /* 0x000fe2000c000000 */
[----:B0-----:R-:W-:-:S03]  /*0200*/  ISETP.NE.AND P0, PT, R6, RZ, PT ;  /* 0x000000ff0600720c */ /* 0x001fc60003f05270 */
[----:B------:R-:W-:-:S10]  /*0210*/  USEL UR36, UR36, 0x2, UP1 ;  /* 0x0000000224247887 */ /* 0x000fd40008800000 */
[----:B------:R-:W-:Y:S05]  /*0220*/  @P0 BRA `(.L_x_2) ;  /* 0x0000000800440947 */ /* 0x000fea0003800000 */
[----:B------:R-:W-:Y:S01]  /*0230*/  ELECT P0, URZ, PT ;  /* 0x00000000003f782f */ /* 0x000fe20003800000 */
[----:B------:R-:W-:-:S12]  /*0240*/  BSSY B0, `(.L_x_2) ;  /* 0x000008f000007945 */ /* 0x000fd80003800000 */
[----:B------:R-:W-:Y:S05]  /*0250*/  @!P0 BRA `(.L_x_3) ;  /* 0x0000000800348947 */ /* 0x000fea0003800000 */
[----:B------:R-:W0:Y:S01]  /*0260*/  S2UR UR7, SR_CgaCtaId ;  /* 0x00000000000779c3 */ /* 0x000e220000008800 */
[----:B------:R-:W-:Y:S01]  /*0270*/  UMOV UR4, 0x400 ;  /* 0x0000040000047882 */ /* 0x000fe20000000000 */
[----:B------:R-:W-:Y:S01]  /*0280*/  UMOV UR5, 0x1 ;  /* 0x0000000100057882 */ /* 0x000fe20000000000 */
[----:B------:R-:W-:Y:S02]  /*0290*/  UMOV UR8, 0x2 ;  /* 0x0000000200087882 */ /* 0x000fe40000000000 */
[----:B------:R-:W-:-:S04]  /*02a0*/  UIADD3 UR8, -UR8, 0x100000, URZ ;  /* 0x0010000008087890 */ /* 0x000fc8000fffe13f */
[----:B------:R-:W-:Y:S02]  /*02b0*/  USHF.L.U32 UR9, UR8, 0xb, URZ ;  /* 0x0000000b08097899 */ /* 0x000fe4000800063f */
[----:B------:R-:W-:Y:S02]  /*02c0*/  USHF.L.U32 UR8, UR8, 0x1, URZ ;  /* 0x0000000108087899 */ /* 0x000fe4000800063f */
[----:B0-----:R-:W-:Y:S02]  /*02d0*/  ULEA UR7, UR7, UR4, 0x18 ;  /* 0x0000000407077291 */ /* 0x001fe4000f8ec03f */
[----:B------:R-:W-:-:S04]  /*02e0*/  UIADD3 UR4, -UR5, 0x100000, URZ ;  /* 0x0010000005047890 */ /* 0x000fc8000fffe13f */
[----:B------:R-:W-:Y:S02]  /*02f0*/  USHF.L.U32 UR5, UR4, 0xb, URZ ;  /* 0x0000000b04057899 */ /* 0x000fe4000800063f */
[----:B------:R-:W-:Y:S01]  /*0300*/  USHF.L.U32 UR4, UR4, 0x1, URZ ;  /* 0x0000000104047899 */ /* 0x000fe2000800063f */
[----:B------:R-:W0:Y:S11]  /*0310*/  FENCE.VIEW.ASYNC.S ;  /* 0x00000000000073c6 */ /* 0x000e360000000000 */
[----:B0-----:R0:W1:Y:S01]  /*0320*/  SYNCS.EXCH.64 URZ, [UR7], UR4 ;  /* 0x00000004073f75b2 */ /* 0x0010620008000100 */
[----:B------:R0:W2:Y:S01]  /*0330*/  SYNCS.EXCH.64 URZ, [UR7+0x200], UR8 ;  /* 0x00020008073f75b2 */ /* 0x0000a20008000100 */
[----:B------:R0:W3:Y:S01]  /*0340*/  SYNCS.EXCH.64 URZ, [UR7+0x8], UR4 ;  /* 0x00000804073f75b2 */ /* 0x0000e20008000100 */
[----:B------:R0:W4:Y:S01]  /*0350*/  SYNCS.EXCH.64 URZ, [UR7+0x208], UR8 ;  /* 0x00020808073f75b2 */ /* 0x0001220008000100 */
[----:B------:R0:W0:Y:S01]  /*0360*/  SYNCS.EXCH.64 URZ, [UR7+0x10], UR4 ;  /* 0x00001004073f75b2 */ /* 0x0000220008000100 */
        /* <DEDUP_REMOVED lines=123> */
[----:B-1234-:R-:W-:Y:S01]  /*0b20*/  NOP ;  /* 0x0000000000007918 */ /* 0x01efe20000000000 */
.L_x_3:
[----:B0-----:R-:W-:Y:S05]  /*0b30*/  BSYNC B0 ;  /* 0x0000000000007941 */ /* 0x001fea0003800000 */
.L_x_2:
[----:B------:R-:W0:Y:S01]  /*0b40*/  S2UR UR15, SR_CTAID.X ;  /* 0x00000000000f79c3 */ /* 0x000e220000002500 */
[----:B------:R-:W-:Y:S01]  /*0b50*/  SHF.R.S32.HI R2, RZ, 0x1f, R3 ;  /* 0x0000001fff027819 */ /* 0x000fe20000011403 */
[----:B------:R-:W1:Y:S01]  /*0b60*/  SHFL.IDX PT, R7, R0, RZ, 0x1f ;  /* 0x00001fff00077589 */ /* 0x000e6200000e0000 */
[----:B------:R-:W-:Y:S02]  /*0b70*/  ELECT P0, URZ, PT ;  /* 0x00000000003f782f */ /* 0x000fe40003800000 */
[----:B------:R-:W-:Y:S01]  /*0b80*/  SHF.R.S32.HI R11, RZ, 0x1f, R6 ;  /* 0x0000001fff0b7819 */ /* 0x000fe20000011406 */
[----:B------:R-:W-:Y:S01]  /*0b90*/  ULDC UR4, c[0x0][0x150] ;  /* 0x0000540000047ab9 */ /* 0x000fe20000000800 */
[----:B------:R-:W-:Y:S01]  /*0ba0*/  LEA.HI R2, R2, R3, RZ, 0x7 ;  /* 0x0000000302027211 */ /* 0x000fe200078f38ff */
[----:B------:R-:W2:Y:S01]  /*0bb0*/  SHFL.IDX PT, R8, R0, RZ, 0x1f ;  /* 0x00001fff00087589 */ /* 0x000ea200000e0000 */
[----:B------:R-:W3:Y:S01]  /*0bc0*/  S2UR UR8, SR_CTAID.Y ;  /* 0x00000000000879c3 */ /* 0x000ee20000002600 */
[----:B------:R-:W-:-:S02]  /*0bd0*/  ELECT P1, URZ, PT ;  /* 0x00000000003f782f */ /* 0x000fc40003820000 */
[----:B------:R-:W-:Y:S01]  /*0be0*/  LOP3.LUT R2, R2, 0xffffff80, RZ, 0xc0, !PT ;  /* 0xffffff8002027812 */ /* 0x000fe200078ec0ff */
[----:B------:R-:W-:Y:S01]  /*0bf0*/  ULDC UR7, c[0x0][0x144] ;  /* 0x0000510000077ab9 */ /* 0x000fe20000000800 */
[----:B------:R-:W-:Y:S01]  /*0c00*/  LEA.HI R11, R11, R6, RZ, 0x2 ;  /* 0x000000060b0b7211 */ /* 0x000fe200078f10ff */
[----:B------:R-:W-:Y:S01]  /*0c10*/  UMOV UR18, 0x80 ;  /* 0x0000008000127882 */ /* 0x000fe20000000000 */
[----:B------:R-:W-:Y:S01]  /*0c20*/  NOP ;  /* 0x0000000000007918 */ /* 0x000fe20000000000 */
[----:B------:R-:W-:Y:S01]  /*0c30*/  IMAD.IADD R4, R3, 0x1, -R2 ;  /* 0x0000000103047824 */ /* 0x000fe200078e0a02 */
[----:B------:R-:W-:Y:S01]  /*0c40*/  LOP3.LUT R11, R11, 0x3ffffffc, RZ, 0xc0, !PT ;  /* 0x3ffffffc0b0b7812 */ /* 0x000fe200078ec0ff */
[----:B------:R-:W-:Y:S01]  /*0c50*/  NOP ;  /* 0x0000000000007918 */ /* 0x000fe20000000000 */
[----:B------:R-:W-:Y:S01]  /*0c60*/  ULDC UR17, c[0x0][0x148] ;  /* 0x0000520000117ab9 */ /* 0x000fe20000000800 */
[----:B------:R4:W4:Y:S01]  /*0c70*/  SHFL.IDX PT, R57, R5, RZ, 0x1f ;  /* 0x00001fff05397589 */ /* 0x00092200000e0000 */
[----:B------:R-:W-:Y:S01]  /*0c80*/  SHF.R.S32.HI R9, RZ, 0x1f, R4 ;  /* 0x0000001fff097819 */ /* 0x000fe20000011404 */
[----:B------:R-:W-:Y:S01]  /*0c90*/  IMAD.IADD R11, R6, 0x1, -R11 ;  /* 0x00000001060b7824 */ /* 0x000fe200078e0a0b */
[----:B------:R-:W-:Y:S01]  /*0ca0*/  ISETP.NE.AND P2, PT, RZ, UR19, PT ;  /* 0x00000013ff007c0c */ /* 0x000fe2000bf45270 */
[----:B------:R-:W-:Y:S01]  /*0cb0*/  IMAD.MOV.U32 R22, RZ, RZ, 0x1 ;  /* 0x00000001ff167424 */ /* 0x000fe200078e00ff */
[----:B0-----:R-:W-:-:S02]  /*0cc0*/  I2FP.F32.U32 R10, UR15 ;  /* 0x0000000f000a7c45 */ /* 0x001fc40008201000 */
[----:B------:R-:W-:Y:S02]  /*0cd0*/  LEA.HI R2, R9, R4, RZ, 0x3 ;  /* 0x0000000409027211 */ /* 0x000fe400078f18ff */
[----:B-1----:R-:W-:Y:S01]  /*0ce0*/  ISETP.NE.OR P0, PT, R7, RZ, !P0 ;  /* 0x000000ff0700720c */ /* 0x002fe20004705670 */
[----:B------:R-:W-:Y:S01]  /*0cf0*/  FMUL R10, R10, UR4 ;  /* 0x000000040a0a7c20 */ /* 0x000fe20008400000 */
[--C-:B------:R-:W-:Y:S01]  /*0d00*/  SHF.R.S32.HI R7, RZ, 0x3, R2.reuse ;  /* 0x00000003ff077819 */ /* 0x100fe20000011402 */
[----:B------:R-:W-:Y:S01]  /*0d10*/  ULDC UR4, c[0x0][0x154] ;  /* 0x0000550000047ab9 */ /* 0x000fe20000000800 */
[----:B------:R-:W-:Y:S02]  /*0d20*/  SHF.R.S32.HI R2, RZ, 0x1f, R2 ;  /* 0x0000001fff027819 */ /* 0x000fe40000011402 */
[----:B--2---:R-:W-:Y:S01]  /*0d30*/  ISETP.NE.OR P1, PT, R8, RZ, !P1 ;  /* 0x000000ff0800720c */ /* 0x004fe20004f25670 */
[----:B------:R-:W0:Y:S01]  /*0d40*/  F2I.U32.TRUNC.NTZ R10, R10 ;  /* 0x0000000a000a7305 */ /* 0x000e22000020f000 */
[----:B------:R-:W-:-:S02]  /*0d50*/  LEA.HI R2, R2, R7, RZ, 0x2 ;  /* 0x0000000702027211 */ /* 0x000fc400078f10ff */
[----:B---3--:R-:W-:Y:S02]  /*0d60*/  I2FP.F32.U32 R0, UR8 ;  /* 0x0000000800007c45 */ /* 0x008fe40008201000 */
[----:B------:R-:W-:Y:S01]  /*0d70*/  LOP3.LUT R2, R2, 0xfffffffc, RZ, 0xc0, !PT ;  /* 0xfffffffc02027812 */ /* 0x000fe200078ec0ff */
[----:B------:R-:W-:Y:S02]  /*0d80*/  VOTEU.ALL UP0, P0 ;  /* 0x00000000003f7886 */ /* 0x000fe40000000000 */
[----:B------:R-:W-:Y:S02]  /*0d90*/  FMUL R6, R0, UR4 ;  /* 0x0000000400067c20 */ /* 0x000fe40008400000 */
[----:B------:R-:W-:Y:S01]  /*0da0*/  IMAD.IADD R2, R7, 0x1, -R2 ;  /* 0x0000000107027824 */ /* 0x000fe200078e0a02 */
[----:B------:R-:W1:Y:S01]  /*0db0*/  @!UP0 S2UR UR11, SR_CgaCtaId ;  /* 0x00000000000b89c3 */ /* 0x000e620000008800 */
[----:B------:R-:W-:Y:S01]  /*0dc0*/  VOTEU.ALL UP1, P1 ;  /* 0x00000000003f7886 */ /* 0x000fe20000820000 */
[----:B------:R-:W-:Y:S01]  /*0dd0*/  @!UP0 UMOV UR10, 0x400 ;  /* 0x00000400000a8882 */ /* 0x000fe20000000000 */
[----:B------:R-:W-:Y:S01]  /*0de0*/  IMAD R2, R11, 0x4, R2 ;  /* 0x000000040b027824 */ /* 0x000fe200078e0202 */
[----:B0-----:R-:W-:Y:S01]  /*0df0*/  R2UR UR4, R10 ;  /* 0x000000000a0472ca */ /* 0x001fe200000e0000 */
[----:B------:R-:W0:Y:S01]  /*0e00*/  F2I.U32.TRUNC.NTZ R6, R6 ;  /* 0x0000000600067305 */ /* 0x000e22000020f000 */
[----:B------:R-:W-:Y:S01]  /*0e10*/  @!UP1 UMOV UR13, 0x400 ;  /* 0x00000400000d9882 */ /* 0x000fe20000000000 */
[C---:B------:R-:W-:Y:S01]  /*0e20*/  IMAD.SHL.U32 R23, R2.reuse, 0x4, RZ ;  /* 0x0000000402177824 */ /* 0x040fe200078e00ff */
[----:B------:R-:W-:Y:S01]  /*0e30*/  LEA.HI R0, R2, R2, RZ, 0x1 ;  /* 0x0000000202007211 */ /* 0x000fe200078f08ff */
[----:B------:R-:W2:Y:S01]  /*0e40*/  @!UP1 S2UR UR16, SR_CgaCtaId ;  /* 0x00000000001099c3 */ /* 0x000ea20000008800 */
[----:B------:R-:W-:Y:S01]  /*0e50*/  VOTEU.ALL UP2, P1 ;  /* 0x00000000003f7886 */ /* 0x000fe20000840000 */
[----:B------:R-:W-:Y:S01]  /*0e60*/  VOTEU.ALL UP3, P1 ;  /* 0x00000000003f7886 */ /* 0x000fe20000860000 */
[----:B------:R-:W-:Y:S01]  /*0e70*/  LOP3.LUT R7, R0, 0xfffffffe, RZ, 0xc0, !PT ;  /* 0xfffffffe00077812 */ /* 0x000fe200078ec0ff */
[----:B------:R-:W-:Y:S01]  /*0e80*/  VOTEU.ALL UP4, P1 ;  /* 0x00000000003f7886 */ /* 0x000fe20000880000 */
[----:B------:R-:W-:Y:S01]  /*0e90*/  LOP3.LUT R23, R2, 0xc, R23, 0x78, !PT ;  /* 0x0000000c02177812 */ /* 0x000fe200078e7817 */
[----:B------:R-:W-:-:S02]  /*0ea0*/  VOTEU.ALL UP5, P1 ;  /* 0x00000000003f7886 */ /* 0x000fc400008a0000 */
[----:B------:R-:W-:Y:S01]  /*0eb0*/  IMAD.IADD R7, R2, 0x1, -R7 ;  /* 0x0000000102077824 */ /* 0x000fe200078e0a07 */
[----:B------:R-:W-:Y:S01]  /*0ec0*/  UIADD3 UR4, -UR4, URZ, URZ ;  /* 0x0000003f04047290 */ /* 0x000fe2000fffe13f */
[----:B------:R-:W3:Y:S01]  /*0ed0*/  LDC R2, c[0x0][0x140] ;  /* 0x00005000ff027b82 */ /* 0x000ee20000000800 */
[----:B0-----:R-:W-:Y:S02]  /*0ee0*/  R2UR UR9, R6 ;  /* 0x00000000060972ca */ /* 0x001fe400000e0000 */
[----:B------:R-:W-:Y:S02]  /*0ef0*/  UIMAD UR7, UR7, UR4, UR15 ;  /* 0x00000004070772a4 */ /* 0x000fe4000f8e020f */
[----:B-1----:R-:W-:Y:S01]  /*0f00*/  @!UP0 ULEA UR12, UR11, UR10, 0x18 ;  /* 0x0000000a0b0c8291 */ /* 0x002fe2000f8ec03f */
[----:B------:R-:W-:Y:S01]  /*0f10*/  UMOV UR4, 0x20 ;  /* 0x0000002000047882 */ /* 0x000fe20000000000 */
[----:B------:R-:W-:-:S04]  /*0f20*/  @!UP1 UIADD3 UR10, -UR18, 0x100000, URZ ;  /* 0x00100000120a9890 */ /* 0x000fc8000fffe13f */
[----:B------:R-:W-:Y:S02]  /*0f30*/  @!UP1 USHF.L.U32 UR11, UR10, 0xb, URZ ;  /* 0x0000000b0a0b9899 */ /* 0x000fe4000800063f */
[----:B------:R-:W-:Y:S01]  /*0f40*/  @!UP1 USHF.L.U32 UR10, UR10, 0x1, URZ ;  /* 0x000000010a0a9899 */ /* 0x000fe2000800063f */
[----:B------:R-:W-:Y:S01]  /*0f50*/  ISETP.NE.AND P3, PT, R7, UR7, PT ;  /* 0x0000000707007c0c */ /* 0x000fe2000bf65270 */
[----:B------:R-:W-:-:S04]  /*0f60*/  @!UP0 UIADD3 UR4, -UR4, 0x100000, URZ ;  /* 0x0010000004048890 */ /* 0x000fc8000fffe13f */
[----:B------:R-:W-:Y:S02]  /*0f70*/  @!UP0 USHF.L.U32 UR5, UR4, 0xb, URZ ;  /* 0x0000000b04058899 */ /* 0x000fe4000800063f */
[----:B------:R-:W-:Y:S01]  /*0f80*/  @!UP0 USHF.L.U32 UR4, UR4, 0x1, URZ ;  /* 0x0000000104048899 */ /* 0x000fe2000800063f */
[----:B------:R-:W-:Y:S01]  /*0f90*/  VOTEU.ALL UP0, P0 ;  /* 0x00000000003f7886 */ /* 0x000fe20000000000 */
[----:B--2---:R-:W-:Y:S01]  /*0fa0*/  @!UP1 ULEA UR13, UR16, UR13, 0x18 ;  /* 0x0000000d100d9291 */ /* 0x004fe2000f8ec03f */
[----:B------:R-:W-:Y:S01]  /*0fb0*/  VOTEU.ALL UP1, P0 ;  /* 0x00000000003f7886 */ /* 0x000fe20000020000 */
[----:B------:R-:W-:Y:S01]  /*0fc0*/  UIADD3 UR9, -UR9, URZ, URZ ;  /* 0x0000003f09097290 */ /* 0x000fe2000fffe13f */
[----:B------:R-:W-:Y:S01]  /*0fd0*/  LOP3.LUT P0, RZ, R4, 0x7, RZ, 0xc0, !PT ;  /* 0x0000000704ff7812 */ /* 0x000fe2000780c0ff */
[----:B------:R-:W0:Y:S06]  /*0fe0*/  FENCE.VIEW.ASYNC.S ;  /* 0x00000000000073c6 */ /* 0x000e2c0000000000 */
[----:B0-----:R-:W0:Y:S01]  /*0ff0*/  @!UP0 SYNCS.EXCH.64 URZ, [UR12+0x430], UR4 ;  /* 0x000430040c3f85b2 */ /* 0x001e220008000100 */
[----:B------:R-:W-:-:S02]  /*1000*/  @P3 LEA.HI R0, R23, R23, RZ, 0x1 ;  /* 0x0000001717003211 */ /* 0x000fc400078f08ff */
[----:B---3--:R-:W-:Y:S02]  /*1010*/  ISETP.EQ.U32.AND P1, PT, R2, 0x1, PT ;  /* 0x000000010200780c */ /* 0x008fe40003f22070 */
[----:B------:R-:W-:Y:S02]  /*1020*/  @P3 SHF.R.S32.HI R0, RZ, 0x1, R0 ;  /* 0x00000001ff003819 */ /* 0x000fe40000011400 */
[----:B------:R-:W-:-:S04]  /*1030*/  ISETP.LT.U32.AND P0, PT, R23, 0x2, !P0 ;  /* 0x000000021700780c */ /* 0x000fc80004701070 */
[----:B----4-:R-:W-:Y:S01]  /*1040*/  SEL R5, RZ, 0x1, !P0 ;  /* 0x00000001ff057807 */ /* 0x010fe20004000000 */
[----:B------:R1:W2:Y:S01]  /*1050*/  @!UP1 SYNCS.EXCH.64 URZ, [UR12+0x438], UR4 ;  /* 0x000438040c3f95b2 */ /* 0x0002a20008000100 */
[----:B------:R-:W-:Y:S01]  /*1060*/  NOP ;  /* 0x0000000000007918 */ /* 0x000fe20000000000 */
[----:B-1----:R-:W-:Y:S01]  /*1070*/  UIMAD UR4, UR17, UR9, UR8 ;  /* 0x00000009110472a4 */ /* 0x002fe2000f8e0208 */
[----:B------:R1:W3:Y:S05]  /*1080*/  @!UP2 SYNCS.EXCH.64 URZ, [UR13+0x410], UR10 ;  /* 0x0004100a0d3fa5b2 */ /* 0x0002ea0008000100 */
[----:B------:R-:W-:-:S04]  /*1090*/  @P3 ISETP.NE.AND P4, PT, R0, UR4, PT ;  /* 0x0000000400003c0c */ /* 0x000fc8000bf85270 */
[----:B------:R-:W-:-:S04]  /*10a0*/  @P3 SEL R22, RZ, 0x1, P4 ;  /* 0x00000001ff163807 */ /* 0x000fc80002000000 */
[----:B------:R-:W-:Y:S01]  /*10b0*/  LOP3.LUT R22, R22, R5, RZ, 0xc0, !PT ;  /* 0x0000000516167212 */ /* 0x000fe200078ec0ff */
[----:B------:R1:W4:Y:S01]  /*10c0*/  @!UP3 SYNCS.EXCH.64 URZ, [UR13+0x418], UR10 ;  /* 0x0004180a0d3fb5b2 */ /* 0x0003220008000100 */
[----:B------:R1:W0:Y:S01]  /*10d0*/  @!UP4 SYNCS.EXCH.64 URZ, [UR13+0x420], UR10 ;  /* 0x0004200a0d3fc5b2 */ /* 0x0002220008000100 */
[----:B------:R1:W0:Y:S01]  /*10e0*/  @!UP5 SYNCS.EXCH.64 URZ, [UR13+0x428], UR10 ;  /* 0x0004280a0d3fd5b2 */ /* 0x0002220008000100 */
[----:B------:R-:W-:Y:S01]  /*10f0*/  NOP ;  /* 0x0000000000007918 */ /* 0x000fe20000000000 */
[----:B-1----:R-:W-:Y:S05]  /*1100*/  @!P1 BRA `(.L_x_4) ;  /* 0x0000000000089947 */ /* 0x002fea0003800000 */
[----:B0-234-:R-:W-:Y:S01]  /*1110*/  UCGABAR_ARV ;  /* 0x00000000000079c7 */ /* 0x01dfe20008000000 */
[----:B------:R-:W-:Y:S05]  /*1120*/  BRA `(.L_x_5) ;  /* 0x0000000000047947 */ /* 0x000fea0003800000 */
.L_x_4:
[----:B0-234-:R-:W-:Y:S01]  /*1130*/  NOP ;  /* 0x0000000000007918 */ /* 0x01dfe20000000000 */
.L_x_5:
[----:B------:R-:W-:Y:S01]  /*1140*/  ULDC.64 UR4, c[0x0][0x598] ;  /* 0x0001660000047ab9 */ /* 0x000fe20000000a00 */
[----:B------:R-:W-:Y:S01]  /*1150*/  ULDC.64 UR56, c[0x0][0x208] ;  /* 0x0000820000387ab9 */ /* 0x000fe20000000a00 */
[----:B------:R-:W-:-:S04]  /*1160*/  ISETP.NE.U32.AND P0, PT, RZ, UR4, PT ;  /* 0x00000004ff007c0c */ /* 0x000fc8000bf05070 */
[----:B------:R-:W-:-:S13]  /*1170*/  ISETP.NE.AND.EX P0, PT, RZ, UR5, PT, P0 ;  /* 0x00000005ff007c0c */ /* 0x000fda000bf05300 */
[----:B------:R-:W-:Y:S05]  /*1180*/  @!P0 BRA `(.L_x_6) ;  /* 0x00000000001c8947 */ /* 0x000fea0003800000 */
[----:B------:R-:W0:Y:S02]  /*1190*/  LDC.64 R6, c[0x0][0x598] ;  /* 0x00016600ff067b82 */ /* 0x000e240000000a00 */
[----:B0-----:R-:W2:Y:S02]  /*11a0*/  LDG.E.64 R6, desc[UR56][R6.64] ;  /* 0x0000003806067981 */ /* 0x001ea4000c1e1b00 */
[----:B--2---:R-:W-:-:S04]  /*11b0*/  ISETP.NE.U32.AND P0, PT, R6, RZ, PT ;  /* 0x000000ff0600720c */ /* 0x004fc80003f05070 */
[----:B------:R-:W-:-:S13]  /*11c0*/  ISETP.NE.AND.EX P0, PT, R7, RZ, PT, P0 ;  /* 0x000000ff0700720c */ /* 0x000fda0003f05300 */
[----:B------:R-:W-:Y:S05]  /*11d0*/  @!P0 BRA `(.L_x_6) ;  /* 0x0000000000088947 */ /* 0x000fea0003800000 */
[----:B------:R0:W5:Y:S01]  /*11e0*/  LD.E R48, desc[UR56][R6.64] ;  /* 0x0000003806307980 */ /* 0x000162000c101900 */
[----:B------:R-:W-:Y:S05]  /*11f0*/  BRA `(.L_x_7) ;  /* 0x0000000000247947 */ /* 0x000fea0003800000 */
.L_x_6:
[----:B------:R-:W-:Y:S02]  /*1200*/  ULDC.64 UR4, c[0x0][0x588] ;  /* 0x0001620000047ab9 */ /* 0x000fe40000000a00 */
[----:B------:R-:W-:-:S04]  /*1210*/  ISETP.NE.U32.AND P0, PT, RZ, UR4, PT ;  /* 0x00000004ff007c0c */ /* 0x000fc8000bf05070 */
[----:B------:R-:W-:-:S13]  /*1220*/  ISETP.NE.AND.EX P0, PT, RZ, UR5, PT, P0 ;  /* 0x00000005ff007c0c */ /* 0x000fda000bf05300 */
[----:B------:R-:W-:Y:S05]  /*1230*/  @!P0 BRA `(.L_x_8) ;  /* 0x00000000000c8947 */ /* 0x000fea0003800000 */
[----:B------:R-:W0:Y:S02]  /*1240*/  LDC.64 R48, c[0x0][0x588] ;  /* 0x00016200ff307b82 */ /* 0x000e240000000a00 */
[----:B0-----:R1:W5:Y:S01]  /*1250*/  LDG.E R48, desc[UR56][R48.64] ;  /* 0x0000003830307981 */ /* 0x001362000c1e1900 */
[----:B------:R-:W-:Y:S05]  /*1260*/  BRA `(.L_x_7) ;  /* 0x0000000000087947 */ /* 0x000fea0003800000 */
.L_x_8:
[----:B------:R-:W-:Y:S02]  /*1270*/  ULDC UR4, c[0x0][0x580] ;  /* 0x0001600000047ab9 */ /* 0x000fe40000000800 */
[----:B------:R-:W-:-:S07]  /*1280*/  IMAD.U32 R48, RZ, RZ, UR4 ;  /* 0x00000004ff307e24 */ /* 0x000fce000f8e00ff */
.L_x_7:
[----:B------:R-:W-:Y:S02]  /*1290*/  ULDC.64 UR4, c[0x0][0x5a0] ;  /* 0x0001680000047ab9 */ /* 0x000fe40000000a00 */
[----:B------:R-:W-:-:S04]  /*12a0*/  ISETP.NE.U32.AND P0, PT, RZ, UR4, PT ;  /* 0x00000004ff007c0c */ /* 0x000fc8000bf05070 */
[----:B------:R-:W-:-:S13]  /*12b0*/  ISETP.NE.AND.EX P0, PT, RZ, UR5, PT, P0 ;  /* 0x00000005ff007c0c */ /* 0x000fda000bf05300 */
[----:B------:R-:W-:Y:S05]  /*12c0*/  @!P0 BRA `(.L_x_9) ;  /* 0x00000000001c8947 */ /* 0x000fea0003800000 */
[----:B0-----:R-:W0:Y:S02]  /*12d0*/  LDC.64 R6, c[0x0][0x5a0] ;  /* 0x00016800ff067b82 */ /* 0x001e240000000a00 */
[----:B0-----:R-:W2:Y:S02]  /*12e0*/  LDG.E.64 R6, desc[UR56][R6.64] ;  /* 0x0000003806067981 */ /* 0x001ea4000c1e1b00 */
[----:B--2---:R-:W-:-:S04]  /*12f0*/  ISETP.NE.U32.AND P0, PT, R6, RZ, PT ;  /* 0x000000ff0600720c */ /* 0x004fc80003f05070 */
[----:B------:R-:W-:-:S13]  /*1300*/  ISETP.NE.AND.EX P0, PT, R7, RZ, PT, P0 ;  /* 0x000000ff0700720c */ /* 0x000fda0003f05300 */
[----:B------:R-:W-:Y:S05]  /*1310*/  @!P0 BRA `(.L_x_9) ;  /* 0x0000000000088947 */ /* 0x000fea0003800000 */
[----:B-1----:R0:W5:Y:S01]  /*1320*/  LD.E R49, desc[UR56][R6.64] ;  /* 0x0000003806317980 */ /* 0x002162000c101900 */
[----:B------:R-:W-:Y:S05]  /*1330*/  BRA `(.L_x_10) ;  /* 0x0000000000247947 */ /* 0x000fea0003800000 */
.L_x_9:
[----:B------:R-:W-:Y:S02]  /*1340*/  ULDC.64 UR4, c[0x0][0x590] ;  /* 0x0001640000047ab9 */ /* 0x000fe40000000a00 */
[----:B------:R-:W-:-:S04]  /*1350*/  ISETP.NE.U32.AND P0, PT, RZ, UR4, PT ;  /* 0x00000004ff007c0c */ /* 0x000fc8000bf05070 */
[----:B------:R-:W-:-:S13]  /*1360*/  ISETP.NE.AND.EX P0, PT, RZ, UR5, PT, P0 ;  /* 0x00000005ff007c0c */ /* 0x000fda000bf05300 */
[----:B------:R-:W-:Y:S05]  /*1370*/  @!P0 BRA `(.L_x_11) ;  /* 0x00000000000c8947 */ /* 0x000fea0003800000 */
[----:B0-----:R-:W1:Y:S02]  /*1380*/  LDC.64 R6, c[0x0][0x590] ;  /* 0x00016400ff067b82 */ /* 0x001e640000000a00 */
[----:B-1----:R1:W5:Y:S01]  /*1390*/  LDG.E R49, desc[UR56][R6.64] ;  /* 0x0000003806317981 */ /* 0x002362000c1e1900 */
[----:B------:R-:W-:Y:S05]  /*13a0*/  BRA `(.L_x_10) ;  /* 0x0000000000087947 */ /* 0x000fea0003800000 */
.L_x_11:
[----:B------:R-:W-:Y:S02]  /*13b0*/  ULDC UR4, c[0x0][0x584] ;  /* 0x0001610000047ab9 */ /* 0x000fe40000000800 */
[----:B-1----:R-:W-:-:S07]  /*13c0*/  IMAD.U32 R49, RZ, RZ, UR4 ;  /* 0x00000004ff317e24 */ /* 0x002fce000f8e00ff */
.L_x_10:
[----:B------:R-:W-:Y:S01]  /*13d0*/  ULDC UR4, c[0x0][0x65c] ;  /* 0x0001970000047ab9 */ /* 0x000fe20000000800 */
[----:B01----:R-:W0:Y:S01]  /*13e0*/  LDC.64 R6, c[0x0][0x650] ;  /* 0x00019400ff067b82 */ /* 0x003e220000000a00 */
[----:B------:R-:W-:Y:S01]  /*13f0*/  UISETP.NE.AND UP2, UPT, UR4, 0x1, UPT ;  /* 0x000000010400788c */ /* 0x000fe2000bf45270 */
[----:B------:R-:W-:Y:S01]  /*1400*/  IMAD.MOV.U32 R18, RZ, RZ, -0x1 ;  /* 0xffffffffff127424 */ /* 0x000fe200078e00ff */
[----:B------:R-:W-:Y:S01]  /*1410*/  UISETP.NE.AND UP0, UPT, UR19, 0x2, UPT ;  /* 0x000000021300788c */ /* 0x000fe2000bf05270 */
[----:B------:R-:W-:Y:S01]  /*1420*/  IMAD.MOV.U32 R2, RZ, RZ, -0x1 ;  /* 0xffffffffff027424 */ /* 0x000fe200078e00ff */
[----:B------:R-:W-:Y:S01]  /*1430*/  UP2UR UR38, UPR, URZ, 0x4 ;  /* 0x000000043f267883 */ /* 0x000fe20008000000 */
[----:B------:R-:W-:-:S06]  /*1440*/  IMAD.MOV.U32 R19, RZ, RZ, -0x1 ;  /* 0xffffffffff137424 */ /* 0x000fcc00078e00ff */
[----:B------:R-:W-:Y:S01]  /*1450*/  @UP2 ULDC UR12, c[0x0][0x10] ;  /* 0x00000400000c2ab9 */ /* 0x000fe20000000800 */
[----:B------:R-:W-:Y:S01]  /*1460*/  @UP2 UMOV UR4, UR8 ;  /* 0x0000000800042c82 */ /* 0x000fe20008000000 */
[----:B------:R-:W-:Y:S01]  /*1470*/  @UP2 UMOV UR5, URZ ;  /* 0x0000003f00052c82 */ /* 0x000fe20008000000 */
[----:B------:R-:W-:Y:S01]  /*1480*/  @!UP2 ULDC UR16, c[0x0][0xc] ;  /* 0x000003000010aab9 */ /* 0x000fe20000000800 */
[----:B------:R-:W-:Y:S01]  /*1490*/  @UP2 UIMAD.WIDE.U32 UR12, UR15, UR12, UR4 ;  /* 0x0000000c0f0c22a5 */ /* 0x000fe2000f8e0004 */
[----:B------:R-:W-:Y:S02]  /*14a0*/  ULDC UR10, c[0x0][0xc] ;  /* 0x00000300000a7ab9 */ /* 0x000fe40000000800 */
[----:B------:R-:W-:Y:S01]  /*14b0*/  @UP2 UMOV UR4, URZ ;  /* 0x0000003f00042c82 */ /* 0x000fe20008000000 */
[----:B------:R-:W-:Y:S01]  /*14c0*/  UMOV UR5, URZ ;  /* 0x0000003f00057c82 */ /* 0x000fe20008000000 */
[----:B------:R-:W-:Y:S01]  /*14d0*/  @UP2 UIADD3 UR18, UR13, UR4, URZ ;  /* 0x000000040d122290 */ /* 0x000fe2000fffe03f */
[----:B------:R-:W-:-:S02]  /*14e0*/  ULDC UR11, c[0x0][0x10] ;  /* 0x00000400000b7ab9 */ /* 0x000fc40000000800 */
[----:B------:R-:W-:Y:S01]  /*14f0*/  UMOV UR4, UR15 ;  /* 0x0000000f00047c82 */ /* 0x000fe20008000000 */
[----:B------:R-:W-:Y:S02]  /*1500*/  UIMAD.WIDE.U32 UR10, UR10, UR11, URZ ;  /* 0x0000000b0a0a72a5 */ /* 0x000fe4000f8e003f */
[----:B------:R-:W-:Y:S01]  /*1510*/  @!UP2 UIMAD.WIDE.U32 UR4, UR8, UR16, UR4 ;  /* 0x000000100804a2a5 */ /* 0x000fe2000f8e0004 */
[----:B------:R-:W-:Y:S02]  /*1520*/  ULDC UR13, c[0x0][0x14] ;  /* 0x00000500000d7ab9 */ /* 0x000fe40000000800 */
[----:B------:R-:W-:Y:S02]  /*1530*/  UIMAD.WIDE.U32 UR54, UR10, UR13, URZ ;  /* 0x0000000d0a3672a5 */ /* 0x000fe4000f8e003f */
[----:B------:R-:W-:Y:S02]  /*1540*/  UIMAD UR37, UR11, UR13, URZ ;  /* 0x0000000d0b2572a4 */ /* 0x000fe4000f8e023f */
[----:B------:R-:W-:Y:S01]  /*1550*/  @!UP2 UMOV UR12, UR4 ;  /* 0x00000004000cac82 */ /* 0x000fe20008000000 */
[----:B------:R-:W-:Y:S01]  /*1560*/  @!UP2 UMOV UR18, UR5 ;  /* 0x000000050012ac82 */ /* 0x000fe20008000000 */
[----:B------:R-:W-:-:S02]  /*1570*/  UIADD3 UR37, UR55, UR37, URZ ;  /* 0x0000002537257290 */ /* 0x000fc4000fffe03f */
[----:B------:R-:W-:-:S04]  /*1580*/  UIADD3 UR4, UP1, UR12, UR54, URZ ;  /* 0x000000360c047290 */ /* 0x000fc8000ff3e03f */
[----:B------:R-:W-:Y:S02]  /*1590*/  UIADD3.X UR5, UR18, UR37, URZ, UP1, !UPT ;  /* 0x0000002512057290 */ /* 0x000fe40008ffe43f */
[----:B------:R-:W-:Y:S02]  /*15a0*/  USEL UR4, UR4, UR12, !UP0 ;  /* 0x0000000c04047287 */ /* 0x000fe4000c000000 */
[----:B------:R-:W-:-:S04]  /*15b0*/  USEL UR5, UR5, UR18, !UP0 ;  /* 0x0000001205057287 */ /* 0x000fc8000c000000 */
[----:B0-----:R-:W-:Y:S01]  /*15c0*/  ISETP.LE.U32.AND P0, PT, R6, UR4, PT ;  /* 0x0000000406007c0c */ /* 0x001fe2000bf03070 */
[----:B------:R-:W-:Y:S02]  /*15d0*/  IMAD.U32 R16, RZ, RZ, UR4 ;  /* 0x00000004ff107e24 */ /* 0x000fe4000f8e00ff */
[----:B------:R-:W-:Y:S02]  /*15e0*/  IMAD.U32 R0, RZ, RZ, UR5 ;  /* 0x00000005ff007e24 */ /* 0x000fe4000f8e00ff */
[----:B------:R-:W-:-:S03]  /*15f0*/  IMAD.U32 R17, RZ, RZ, UR5 ;  /* 0x00000005ff117e24 */ /* 0x000fc6000f8e00ff */
[----:B------:R-:W-:Y:S02]  /*1600*/  ISETP.GE.U32.AND.EX P0, PT, R0, R7, PT, P0 ;  /* 0x000000070000720c */ /* 0x000fe40003f06100 */
[----:B------:R-:W-:-:S11]  /*1610*/  PRMT R0, RZ, 0x7610, R0 ;  /* 0x00007610ff007816 */ /* 0x000fd60000000000 */
[----:B------:R-:W-:Y:S05]  /*1620*/  @P0 BRA `(.L_x_12) ;  /* 0x0000000400500947 */ /* 0x000fea0003800000 */
[----:B------:R-:W-:Y:S01]  /*1630*/  ULDC.64 UR18, c[0x0][0x628] ;  /* 0x00018a0000127ab9 */ /* 0x000fe20000000a00 */
[C---:B------:R-:W-:Y:S01]  /*1640*/  R2UR UR20, R16.reuse ;  /* 0x00000000101472ca */ /* 0x040fe200000e0000 */
[----:B------:R-:W-:Y:S01]  /*1650*/  ULDC UR16, c[0x0][0x630] ;  /* 0x00018c0000107ab9 */ /* 0x000fe20000000800 */
[----:B------:R-:W-:Y:S02]  /*1660*/  ISETP.NE.U32.AND P0, PT, RZ, UR18, PT ;  /* 0x00000012ff007c0c */ /* 0x000fe4000bf05070 */
[----:B------:R-:W-:Y:S02]  /*1670*/  R2UR UR4, R16 ;  /* 0x00000000100472ca */ /* 0x000fe400000e0000 */
[----:B------:R-:W-:Y:S02]  /*1680*/  ISETP.NE.AND.EX P0, PT, RZ, UR19, PT, P0 ;  /* 0x00000013ff007c0c */ /* 0x000fe4000bf05300 */
[----:B------:R-:W-:-:S11]  /*1690*/  R2UR UR5, R17 ;  /* 0x00000000110572ca */ /* 0x000fd600000e0000 */
[----:B------:R-:W-:Y:S05]  /*16a0*/  @!P0 BRA `(.L_x_13) ;  /* 0x0000000000308947 */ /* 0x000fea0003800000 */
[----:B------:R-:W-:Y:S01]  /*16b0*/  R2UR UR4, R16 ;  /* 0x00000000100472ca */ /* 0x000fe200000e0000 */
[----:B------:R-:W-:Y:S01]  /*16c0*/  ULDC UR12, c[0x0][0x634] ;  /* 0x00018d00000c7ab9 */ /* 0x000fe20000000800 */
[----:B------:R-:W-:-:S11]  /*16d0*/  R2UR UR15, R17 ;  /* 0x00000000110f72ca */ /* 0x000fd600000e0000 */
[----:B------:R-:W-:-:S04]  /*16e0*/  UIADD3 UR12, UP1, UR4, UR12, URZ ;  /* 0x0000000c040c7290 */ /* 0x000fc8000ff3e03f */
[----:B------:R-:W-:-:S04]  /*16f0*/  UIADD3.X UR15, URZ, UR15, URZ, UP1, !UPT ;  /* 0x0000000f3f0f7290 */ /* 0x000fc80008ffe43f */
[----:B------:R-:W-:-:S04]  /*1700*/  UIMAD.WIDE.U32 UR4, UR15, UR18, URZ ;  /* 0x000000120f0472a5 */ /* 0x000fc8000f8e003f */
[----:B------:R-:W-:Y:S02]  /*1710*/  UIMAD.WIDE.U32 UR10, UP1, UR12, UR19, UR4 ;  /* 0x000000130c0a72a5 */ /* 0x000fe4000f820004 */
[----:B------:R-:W-:Y:S02]  /*1720*/  UIMAD.WIDE.U32 UR4, UR12, UR18, URZ ;  /* 0x000000120c0472a5 */ /* 0x000fe4000f8e003f */
[----:B------:R-:W-:Y:S02]  /*1730*/  UIADD3.X UR13, URZ, URZ, URZ, UP1, !UPT ;  /* 0x0000003f3f0d7290 */ /* 0x000fe40008ffe43f */
[----:B------:R-:W-:Y:S01]  /*1740*/  UIADD3 URZ, UP1, UR5, UR10, URZ ;  /* 0x0000000a053f7290 */ /* 0x000fe2000ff3e03f */
[----:B------:R-:W-:-:S03]  /*1750*/  UMOV UR12, UR11 ;  /* 0x0000000b000c7c82 */ /* 0x000fc60008000000 */
[----:B------:R-:W-:-:S12]  /*1760*/  UIMAD.WIDE.U32.X UR4, UR15, UR19, UR12, UP1 ;  /* 0x000000130f0472a5 */ /* 0x000fd800088e040c */
.L_x_13:
[----:B------:R-:W-:Y:S01]  /*1770*/  USHF.R.U64 UR4, UR4, UR16, UR5 ;  /* 0x0000001004047299 */ /* 0x000fe20008001205 */
[----:B------:R-:W-:Y:S01]  /*1780*/  R2UR UR11, R17 ;  /* 0x00000000110b72ca */ /* 0x000fe200000e0000 */
[----:B------:R-:W-:Y:S02]  /*1790*/  USHF.R.U32.HI UR5, URZ, UR16, UR5 ;  /* 0x000000103f057299 */ /* 0x000fe40008011605 */
[----:B------:R-:W-:Y:S01]  /*17a0*/  UIADD3 UR12, UP1, URZ, -UR4, URZ ;  /* 0x800000043f0c7290 */ /* 0x000fe2000ff3e03f */
[----:B------:R-:W-:Y:S01]  /*17b0*/  ULDC.64 UR18, c[0x0][0x620] ;  /* 0x0001880000127ab9 */ /* 0x000fe20000000a00 */
[----:B------:R-:W-:Y:S02]  /*17c0*/  UISETP.NE.AND UP2, UPT, UR38, URZ, UPT ;  /* 0x0000003f2600728c */ /* 0x000fe4000bf45270 */
[----:B------:R-:W-:Y:S01]  /*17d0*/  UIADD3.X UR5, URZ, ~UR5, URZ, UP1, !UPT ;  /* 0x800000053f057290 */ /* 0x000fe20008ffe43f */
[----:B------:R-:W-:Y:S01]  /*17e0*/  UMOV UR10, UR20 ;  /* 0x00000014000a7c82 */ /* 0x000fe20008000000 */
[----:B------:R-:W-:-:S02]  /*17f0*/  ULDC UR13, c[0x0][0x618] ;  /* 0x00018600000d7ab9 */ /* 0x000fc40000000800 */
[----:B------:R-:W-:Y:S02]  /*1800*/  UIMAD UR5, UR5, UR18, URZ ;  /* 0x00000012050572a4 */ /* 0x000fe4000f8e023f */
[----:B------:R-:W-:Y:S02]  /*1810*/  UIMAD.WIDE.U32 UR10, UR12, UR18, UR10 ;  /* 0x000000120c0a72a5 */ /* 0x000fe4000f8e000a */
[----:B------:R-:W-:Y:S02]  /*1820*/  UIMAD UR12, UR12, UR19, UR5 ;  /* 0x000000130c0c72a4 */ /* 0x000fe4000f8e0205 */
[----:B------:R-:W-:Y:S02]  /*1830*/  @UP2 UIMAD UR7, UR17, UR9, UR8 ;  /* 0x00000009110722a4 */ /* 0x000fe4000f8e0208 */
[----:B------:R-:W-:Y:S01]  /*1840*/  UIADD3 UR11, UR11, UR12, URZ ;  /* 0x0000000c0b0b7290 */ /* 0x000fe2000fffe03f */
[----:B------:R-:W-:Y:S01]  /*1850*/  ULDC.64 UR8, c[0x0][0x640] ;  /* 0x0001900000087ab9 */ /* 0x000fe20000000a00 */
[----:B------:R-:W-:-:S02]  /*1860*/  ULDC UR15, c[0x0][0x608] ;  /* 0x00018200000f7ab9 */ /* 0x000fc40000000800 */
[----:B------:R-:W-:Y:S01]  /*1870*/  USHF.R.U64 UR20, UR10, UR13, UR11 ;  /* 0x0000000d0a147299 */ /* 0x000fe2000800120b */
[----:B------:R-:W-:Y:S01]  /*1880*/  ISETP.NE.U32.AND P0, PT, RZ, UR8, PT ;  /* 0x00000008ff007c0c */ /* 0x000fe2000bf05070 */
[----:B------:R-:W-:Y:S01]  /*1890*/  USHF.R.U32.HI UR11, URZ, UR13, UR11 ;  /* 0x0000000d3f0b7299 */ /* 0x000fe2000801160b */
[----:B------:R-:W-:Y:S02]  /*18a0*/  ULDC UR21, c[0x0][0x658] ;  /* 0x0001960000157ab9 */ /* 0x000fe40000000800 */
[----:B------:R-:W-:Y:S01]  /*18b0*/  ISETP.NE.AND.EX P0, PT, RZ, UR9, PT, P0 ;  /* 0x00000009ff007c0c */ /* 0x000fe2000bf05300 */
[----:B------:R-:W-:Y:S02]  /*18c0*/  USHF.R.U64 UR25, UR20, UR15, UR11 ;  /* 0x0000000f14197299 */ /* 0x000fe4000800120b */
[----:B------:R-:W-:Y:S01]  /*18d0*/  USHF.R.U32.HI UR11, URZ, UR15, UR11 ;  /* 0x0000000f3f0b7299 */ /* 0x000fe2000801160b */
[----:B------:R-:W-:Y:S01]  /*18e0*/  UMOV UR10, 0xffffffff ;  /* 0xffffffff000a7882 */ /* 0x000fe20000000000 */
[----:B------:R-:W-:Y:S01]  /*18f0*/  ULDC UR5, c[0x0][0x600] ;  /* 0x0001800000057ab9 */ /* 0x000fe20000000800 */
[----:B------:R-:W-:-:S02]  /*1900*/  USHF.L.U32 UR10, UR10, UR21, URZ ;  /* 0x000000150a0a7299 */ /* 0x000fc4000800063f */
[----:B------:R-:W-:Y:S02]  /*1910*/  USHF.R.U64 UR26, UR25, UR21, UR11 ;  /* 0x00000015191a7299 */ /* 0x000fe4000800120b */
[----:B------:R-:W-:Y:S02]  /*1920*/  ULOP3.LUT UR15, URZ, UR10, URZ, 0x33, !UPT ;  /* 0x0000000a3f0f7292 */ /* 0x000fe4000f8e333f */
[----:B------:R-:W-:Y:S02]  /*1930*/  UIADD3 UR19, UR5, -0x1, URZ ;  /* 0xffffffff05137890 */ /* 0x000fe4000fffe03f */
[----:B------:R-:W-:Y:S01]  /*1940*/  USHF.R.U32.HI UR11, URZ, UR21, UR11 ;  /* 0x000000153f0b7299 */ /* 0x000fe2000801160b */
[----:B------:R-:W-:Y:S01]  /*1950*/  ULDC UR22, c[0x0][0x648] ;  /* 0x0001920000167ab9 */ /* 0x000fe20000000800 */
[----:B------:R-:W-:Y:S01]  /*1960*/  ULDC UR23, c[0x0][0x638] ;  /* 0x00018e0000177ab9 */ /* 0x000fe20000000800 */
[----:B------:R-:W-:Y:S01]  /*1970*/  UMOV UR24, 0x1 ;  /* 0x0000000100187882 */ /* 0x000fe20000000000 */
[----:B------:R-:W-:Y:S01]  /*1980*/  UMOV UR10, UR26 ;  /* 0x0000001a000a7c82 */ /* 0x000fe20008000000 */
[----:B------:R-:W-:Y:S07]  /*1990*/  @!P0 BRA `(.L_x_14) ;  /* 0x0000000000308947 */ /* 0x000fee0003800000 */
[----:B------:R-:W-:Y:S02]  /*19a0*/  ULDC UR16, c[0x0][0x64c] ;  /* 0x0001930000107ab9 */ /* 0x000fe40000000800 */
        /* <DEDUP_REMOVED lines=8> */
[----:B------:R-:W-:-:S07]  /*1a30*/  UIMAD.WIDE.U32.X UR8, UR18, UR9, UR16, UP1 ;  /* 0x00000009120872a5 */ /* 0x000fce00088e0410 */
[----:B------:R-:W-:Y:S01]  /*1a40*/  UMOV UR10, UR8 ;  /* 0x00000008000a7c82 */ /* 0x000fe20008000000 */
[----:B------:R-:W-:-:S05]  /*1a50*/  UMOV UR11, UR9 ;  /* 0x00000009000b7c82 */ /* 0x000fca0008000000 */
.L_x_14:
[----:B------:R-:W-:Y:S01]  /*1a60*/  USHF.R.U64 UR9, UR10, UR22, UR11 ;  /* 0x000000160a097299 */ /* 0x000fe2000800120b */
[----:B------:R-:W-:Y:S01]  /*1a70*/  IMAD.MOV.U32 R0, RZ, RZ, 0x1 ;  /* 0x00000001ff007424 */ /* 0x000fe200078e00ff */
[----:B------:R-:W-:Y:S01]  /*1a80*/  USHF.L.U32 UR8, UR24, UR21, URZ ;  /* 0x0000001518087299 */ /* 0x000fe2000800063f */
[----:B------:R-:W-:Y:S01]  /*1a90*/  IMAD.U32 R19, RZ, RZ, UR4 ;  /* 0x00000004ff137e24 */ /* 0x000fe2000f8e00ff */
[----:B------:R-:W-:Y:S02]  /*1aa0*/  ULOP3.LUT UR15, UR25, UR15, URZ, 0xc0, !UPT ;  /* 0x0000000f190f7292 */ /* 0x000fe4000f8ec03f */
[----:B------:R-:W-:Y:S02]  /*1ab0*/  UIADD3 UR10, -UR9, URZ, URZ ;  /* 0x0000003f090a7290 */ /* 0x000fe4000fffe13f */
[----:B------:R-:W-:Y:S02]  /*1ac0*/  UIMAD UR15, UR8, UR9, UR15 ;  /* 0x00000009080f72a4 */ /* 0x000fe4000f8e020f */
[----:B------:R-:W-:-:S02]  /*1ad0*/  ULOP3.LUT UR19, UR20, UR19, URZ, 0xc0, !UPT ;  /* 0x0000001314137292 */ /* 0x000fc4000f8ec03f */
[----:B------:R-:W-:Y:S01]  /*1ae0*/  UIMAD UR8, UR10, UR23, UR26 ;  /* 0x000000170a0872a4 */ /* 0x000fe2000f8e021a */
[----:B------:R-:W-:Y:S01]  /*1af0*/  ULDC UR9, c[0x0][0x610] ;  /* 0x0001840000097ab9 */ /* 0x000fe20000000800 */
[----:B------:R-:W-:Y:S02]  /*1b00*/  UISETP.NE.AND UP1, UPT, UR38, URZ, UPT ;  /* 0x0000003f2600728c */ /* 0x000fe4000bf25270 */
[----:B------:R-:W-:Y:S02]  /*1b10*/  UIMAD UR7, UR15, UR9, UR7 ;  /* 0x000000090f0772a4 */ /* 0x000fe4000f8e0207 */
[----:B------:R-:W-:-:S04]  /*1b20*/  UIMAD UR8, UR8, UR5, UR19 ;  /* 0x00000005080872a4 */ /* 0x000fc8000f8e0213 */
[----:B------:R-:W-:Y:S02]  /*1b30*/  USEL UR5, UR8, UR7, !UP1 ;  /* 0x0000000708057287 */ /* 0x000fe4000c800000 */
[----:B------:R-:W-:-:S04]  /*1b40*/  USEL UR7, UR7, UR8, !UP1 ;  /* 0x0000000807077287 */ /* 0x000fc8000c800000 */
[----:B------:R-:W-:Y:S02]  /*1b50*/  IMAD.U32 R2, RZ, RZ, UR5 ;  /* 0x00000005ff027e24 */ /* 0x000fe4000f8e00ff */
[----:B------:R-:W-:-:S07]  /*1b60*/  IMAD.U32 R18, RZ, RZ, UR7 ;  /* 0x00000007ff127e24 */ /* 0x000fce000f8e00ff */
.L_x_12:
[----:B------:R-:W-:Y:S05]  /*1b70*/  @!P1 BRA `(.L_x_15) ;  /* 0x00000000000c9947 */ /* 0x000fea0003800000 */
[----:B------:R-:W-:Y:S01]  /*1b80*/  UCGABAR_WAIT ;  /* 0x0000000000007dc7 */ /* 0x000fe20008000000 */
[----:B------:R-:W-:Y:S01]  /*1b90*/  CCTL.IVALL ;  /* 0x00000000ff00798f */ /* 0x000fe20002000000 */
[----:B------:R-:W-:Y:S05]  /*1ba0*/  BRA `(.L_x_16) ;  /* 0x0000000000047947 */ /* 0x000fea0003800000 */
.L_x_15:
[----:B------:R-:W-:Y:S06]  /*1bb0*/  BAR.SYNC.DEFER_BLOCKING 0x0 ;  /* 0x0000000000007b1d */ /* 0x000fec0000010000 */
.L_x_16:
[----:B------:R-:W-:Y:S02]  /*1bc0*/  ULDC UR4, c[0x0][0x28c] ;  /* 0x0000a30000047ab9 */ /* 0x000fe40000000800 */
[----:B------:R-:W-:-:S04]  /*1bd0*/  UIADD3 UR4, UR4, 0xf, URZ ;  /* 0x0000000f04047890 */ /* 0x000fc8000fffe03f */
[----:B------:R-:W-:-:S04]  /*1be0*/  USHF.R.S32.HI UR5, URZ, 0x1f, UR4 ;  /* 0x0000001f3f057899 */ /* 0x000fc80008011404 */
[----:B------:R-:W-:-:S04]  /*1bf0*/  ULEA.HI UR5, UR5, UR4, URZ, 0x4 ;  /* 0x0000000405057291 */ /* 0x000fc8000f8f203f */
[----:B------:R-:W-:Y:S01]  /*1c00*/  USHF.R.S32.HI UR39, URZ, 0x4, UR5 ;  /* 0x000000043f277899 */ /* 0x000fe20008011405 */
[----:B------:R-:W-:Y:S11]  /*1c10*/  @!P2 BRA `(.L_x_17) ;  /* 0x0000002c00f8a947 */ /* 0x000ff60003800000 */
[----:B------:R-:W-:-:S06]  /*1c20*/  UISETP.GT.U32.AND UP1, UPT, UR14, 0x1, UPT ;  /* 0x000000010e00788c */ /* 0x000fcc000bf24070 */
[----:B------:R-:W-:-:S13]  /*1c30*/  PLOP3.LUT P0, PT, PT, PT, UP1, 0x80, 0x0 ;  /* 0x000000000000781c */ /* 0x000fda0003f0f018 */
[----:B------:R-:W-:Y:S05]  /*1c40*/  @P0 EXIT ;  /* 0x000000000000094d */ /* 0x000fea0003800000 */
.L_x_18:
[----:B------:R-:W-:-:S08]  /*1c50*/  NOP ;  /* 0x0000000000007918 */ /* 0x000fd00000000000 */
[----:B------:R-:W0:Y:S02]  /*1c60*/  USETMAXREG.TRY_ALLOC.CTAPOOL UP1, 0xe8 ;  /* 0x000000e8000079c8 */ /* 0x000e240008020600 */
[----:B0-----:R-:W-:-:S13]  /*1c70*/  PLOP3.LUT P0, PT, PT, PT, UP1, 0x80, 0x0 ;  /* 0x000000000000781c */ /* 0x001fda0003f0f018 */
[----:B------:R-:W-:Y:S05]  /*1c80*/  @!P0 BRA `(.L_x_18) ;  /* 0xfffffffc00f08947 */ /* 0x000fea000383ffff */
[----:B------:R-:W-:-:S13]  /*1c90*/  LOP3.LUT P0, RZ, R0, 0xff, RZ, 0xc0, !PT ;  /* 0x000000ff00ff7812 */ /* 0x000fda000780c0ff */
[----:B------:R-:W-:Y:S05]  /*1ca0*/  @!P0 EXIT ;  /* 0x000000000000894d */ /* 0x000fea0003800000 */
[----:B------:R-:W0:Y:S01]  /*1cb0*/  S2UR UR5, SR_CgaCtaId ;  /* 0x00000000000579c3 */ /* 0x000e220000008800 */
[CC--:B------:R-:W-:Y:S01]  /*1cc0*/  LEA.HI R0, R9.reuse, R4.reuse, RZ, 0x2 ;  /* 0x0000000409007211 */ /* 0x0c0fe200078f10ff */
[----:B------:R-:W-:Y:S01]  /*1cd0*/  USHF.R.U32.HI UR4, URZ, 0x6, UR39 ;  /* 0x000000063f047899 */ /* 0x000fe20008011627 */
[----:B------:R-:W-:Y:S01]  /*1ce0*/  LEA.HI R9, R9, R4, RZ, 0x5 ;  /* 0x0000000409097211 */ /* 0x000fe200078f28ff */
[----:B------:R-:W-:Y:S01]  /*1cf0*/  UMOV UR41, 0x400 ;  /* 0x0000040000297882 */ /* 0x000fe20000000000 */
[--C-:B------:R-:W-:Y:S01]  /*1d00*/  SHF.R.S32.HI R50, RZ, 0x2, R0.reuse ;  /* 0x00000002ff327819 */ /* 0x100fe20000011400 */
[----:B------:R-:W-:Y:S01]  /*1d10*/  ULOP3.LUT UR44, UR39, 0x3f, URZ, 0xc0, !UPT ;  /* 0x0000003f272c7892 */ /* 0x000fe2000f8ec03f */
[----:B------:R-:W-:Y:S01]  /*1d20*/  SHF.R.S32.HI R3, RZ, 0x1f, R0 ;  /* 0x0000001fff037819 */ /* 0x000fe20000011400 */
[----:B------:R-:W1:Y:S01]  /*1d30*/  LDC.64 R54, c[0x0][0x5c8] ;  /* 0x00017200ff367b82 */ /* 0x000e620000000a00 */
[----:B------:R-:W-:Y:S01]  /*1d40*/  ULOP3.LUT UR4, UR4, 0x1, URZ, 0xc0, !UPT ;  /* 0x0000000104047892 */ /* 0x000fe2000f8ec03f */
[----:B------:R-:W-:Y:S01]  /*1d50*/  SHF.R.S32.HI R9, RZ, 0x5, R9 ;  /* 0x00000005ff097819 */ /* 0x000fe20000011409 */
[----:B------:R-:W-:Y:S01]  /*1d60*/  USEL UR44, UR44, URZ, !UP0 ;  /* 0x0000003f2c2c7287 */ /* 0x000fe2000c000000 */
[----:B------:R-:W-:Y:S01]  /*1d70*/  LEA.HI R5, R3, R50, RZ, 0x3 ;  /* 0x0000003203057211 */ /* 0x000fe200078f18ff */
[----:B------:R-:W-:Y:S01]  /*1d80*/  UISETP.EQ.U32.AND UP0, UPT, UR4, 0x1, !UP0 ;  /* 0x000000010400788c */ /* 0x000fe2000c702070 */
[----:B------:R-:W-:Y:S01]  /*1d90*/  LOP3.LUT R3, R0, 0xfffffffc, RZ, 0xc0, !PT ;  /* 0xfffffffc00037812 */ /* 0x000fe200078ec0ff */
[----:B------:R-:W-:Y:S01]  /*1da0*/  VIADD R0, R57, 0xffffffff ;  /* 0xffffffff39007836 */ /* 0x000fe20000000000 */
[----:B------:R-:W2:Y:S01]  /*1db0*/  LDC R56, c[0x0][0x288] ;  /* 0x0000a200ff387b82 */ /* 0x000ea20000000800 */
[----:B------:R-:W-:Y:S01]  /*1dc0*/  LOP3.LUT R5, R5, 0xfffffff8, RZ, 0xc0, !PT ;  /* 0xfffffff805057812 */ /* 0x000fe200078ec0ff */
[----:B------:R-:W-:Y:S01]  /*1dd0*/  UISETP.LT.AND UP1, UPT, UR39, 0x1, UPT ;  /* 0x000000012700788c */ /* 0x000fe2000bf21270 */
[----:B------:R-:W-:Y:S01]  /*1de0*/  IMAD.IADD R3, R4, 0x1, -R3 ;  /* 0x0000000104037824 */ /* 0x000fe200078e0a03 */
[C---:B------:R-:W-:Y:S01]  /*1df0*/  ISETP.NE.AND P0, PT, R0.reuse, RZ, PT ;  /* 0x000000ff0000720c */ /* 0x040fe20003f05270 */
[----:B------:R-:W-:Y:S01]  /*1e00*/  IMAD.SHL.U32 R0, R0, 0x8, RZ ;  /* 0x0000000800007824 */ /* 0x000fe200078e00ff */
[----:B------:R-:W-:Y:S01]  /*1e10*/  ULDC UR43, c[0x0][0x658] ;  /* 0x00019600002b7ab9 */ /* 0x000fe20000000800 */
[----:B------:R-:W-:Y:S01]  /*1e20*/  IMAD.IADD R50, R50, 0x1, -R5 ;  /* 0x0000000132327824 */ /* 0x000fe200078e0a05 */
[----:B0-----:R-:W-:Y:S01]  /*1e30*/  ULEA UR41, UR5, UR41, 0x18 ;  /* 0x0000002905297291 */ /* 0x001fe2000f8ec03f */
[----:B------:R-:W-:Y:S01]  /*1e40*/  IMAD.SHL.U32 R52, R3, 0x2, RZ ;  /* 0x0000000203347824 */ /* 0x000fe200078e00ff */
[----:B------:R-:W-:Y:S01]  /*1e50*/  LOP3.LUT R0, R0, 0x8, RZ, 0xc0, !PT ;  /* 0x0000000800007812 */ /* 0x000fe200078ec0ff */
[C-C-:B------:R-:W-:Y:S01]  /*1e60*/  IMAD R59, R9.reuse, -0x10, -R50.reuse ;  /* 0xfffffff0093b7824 */ /* 0x140fe200078e0a32 */
[----:B------:R-:W-:Y:S01]  /*1e70*/  UIADD3 UR4, UR41, 0x500, URZ ;  /* 0x0000050029047890 */ /* 0x000fe2000fffe03f */
[--C-:B------:R-:W-:Y:S01]  /*1e80*/  SHF.R.S32.HI R51, RZ, 0x1f, R50.reuse ;  /* 0x0000001fff337819 */ /* 0x100fe20000011432 */
[----:B------:R-:W-:Y:S01]  /*1e90*/  UIADD3 UR5, UR41, 0x20500, URZ ;  /* 0x0002050029057890 */ /* 0x000fe2000fffe03f */
[----:B------:R-:W-:Y:S01]  /*1ea0*/  SEL R60, RZ, 0x1, P0 ;  /* 0x00000001ff3c7807 */ /* 0x000fe20000000000 */
[----:B------:R-:W-:Y:S01]  /*1eb0*/  UIADD3 UR52, UR41, 0x410, URZ ;  /* 0x0000041029347890 */ /* 0x000fe2000fffe03f */
[----:B-1----:R-:W-:Y:S01]  /*1ec0*/  SHF.L.U64.HI R55, R54, 0x3, R55 ;  /* 0x0000000336377819 */ /* 0x002fe20000010237 */
[----:B------:R-:W-:Y:S01]  /*1ed0*/  USHF.R.U32.HI UR4, URZ, 0x4, UR4 ;  /* 0x000000043f047899 */ /* 0x000fe20008011604 */
[----:B------:R-:W-:Y:S01]  /*1ee0*/  IMAD.WIDE R50, R9, 0x10, R50 ;  /* 0x0000001009327825 */ /* 0x000fe200078e0232 */
[----:B------:R-:W-:Y:S01]  /*1ef0*/  USHF.R.U32.HI UR5, URZ, 0x4, UR5 ;  /* 0x000000043f057899 */ /* 0x000fe20008011605 */
[----:B------:R-:W-:Y:S01]  /*1f00*/  LOP3.LUT R61, R0, 0x8, RZ, 0x3c, !PT ;  /* 0x00000008003d7812 */ /* 0x000fe200078e3cff */
[----:B------:R-:W-:Y:S01]  /*1f10*/  UMOV UR6, 0xffffffff ;  /* 0xffffffff00067882 */ /* 0x000fe20000000000 */
[----:B------:R-:W-:Y:S01]  /*1f20*/  ULDC UR8, c[0x0][0x284] ;  /* 0x0000a10000087ab9 */ /* 0x000fe20000000800 */
[----:B------:R-:W-:Y:S01]  /*1f30*/  USEL UR50, UR39, 0x1, UP1 ;  /* 0x0000000127327887 */ /* 0x000fe20008800000 */
[----:B------:R-:W-:Y:S01]  /*1f40*/  IMAD.SHL.U32 R54, R54, 0x8, RZ ;  /* 0x0000000836367824 */ /* 0x000fe200078e00ff */
[----:B------:R-:W-:Y:S01]  /*1f50*/  USHF.L.U32 UR6, UR6, UR43, URZ ;  /* 0x0000002b06067299 */ /* 0x000fe2000800063f */
[----:B--2---:R-:W-:Y:S01]  /*1f60*/  IMAD R56, R3, -0x2, R56 ;  /* 0xfffffffe03387824 */ /* 0x004fe200078e0238 */
[----:B------:R-:W-:Y:S01]  /*1f70*/  ULOP3.LUT UR4, UR4, 0x3fff, URZ, 0xc0, !UPT ;  /* 0x00003fff04047892 */ /* 0x000fe2000f8ec03f */
[----:B------:R-:W-:Y:S01]  /*1f80*/  LEA R57, R57, UR52, 0x3 ;  /* 0x0000003439397c11 */ /* 0x000fe2000f8e18ff */
[----:B------:R-:W-:Y:S01]  /*1f90*/  ULOP3.LUT UR5, UR5, 0x3fff, URZ, 0xc0, !UPT ;  /* 0x00003fff05057892 */ /* 0x000fe2000f8ec03f */
[----:B------:R-:W-:Y:S01]  /*1fa0*/  LOP3.LUT R58, R0, 0x18, RZ, 0x3c, !PT ;  /* 0x00000018003a7812 */ /* 0x000fe200078e3cff */
[----:B------:R-:W-:Y:S01]  /*1fb0*/  VIADD R59, R59, UR8 ;  /* 0x000000083b3b7c36 */ /* 0x000fe20008000000 */
[----:B------:R-:W-:Y:S01]  /*1fc0*/  SHF.R.S32.HI R53, RZ, 0x1f, R52 ;  /* 0x0000001fff357819 */ /* 0x000fe20000011434 */
[----:B------:R-:W-:Y:S01]  /*1fd0*/  ULDC UR42, c[0x0][0x600] ;  /* 0x00018000002a7ab9 */ /* 0x000fe20000000800 */
[----:B------:R-:W-:Y:S01]  /*1fe0*/  UMOV UR7, 0x1 ;  /* 0x0000000100077882 */ /* 0x000fe20000000000 */
[----:B------:R-:W-:-:S02]  /*1ff0*/  ULOP3.LUT UR51, UR36, 0x1, URZ, 0xfc, !UPT ;  /* 0x0000000124337892 */ /* 0x000fc4000f8efc3f */
[----:B------:R-:W-:Y:S02]  /*2000*/  USHF.L.U32 UR49, UR39, 0x1, URZ ;  /* 0x0000000127317899 */ /* 0x000fe4000800063f */
[----:B------:R-:W-:Y:S02]  /*2010*/  USHF.L.U64.HI UR40, UR54, 0x1, UR37 ;  /* 0x0000000136287899 */ /* 0x000fe40008010225 */
[----:B------:R-:W-:Y:S02]  /*2020*/  UIADD3 UR42, UR42, -0x1, URZ ;  /* 0xffffffff2a2a7890 */ /* 0x000fe4000fffe03f */
[----:B------:R-:W-:Y:S02]  /*2030*/  USHF.L.U32 UR43, UR7, UR43, URZ ;  /* 0x0000002b072b7299 */ /* 0x000fe4000800063f */
[----:B------:R-:W-:Y:S02]  /*2040*/  UIADD3 UR50, -UR50, UR39, URZ ;  /* 0x0000002732327290 */ /* 0x000fe4000fffe13f */
[----:B------:R-:W-:-:S02]  /*2050*/  ULOP3.LUT UR45, URZ, UR6, URZ, 0x33, !UPT ;  /* 0x000000063f2d7292 */ /* 0x000fc4000f8e333f */
[----:B------:R-:W-:Y:S02]  /*2060*/  USEL UR46, URZ, 0x1, !UP0 ;  /* 0x000000013f2e7887 */ /* 0x000fe4000c000000 */
[----:B------:R-:W-:Y:S02]  /*2070*/  ULOP3.LUT UR47, UR4, 0x10000, URZ, 0xfc, !UPT ;  /* 0x00010000042f7892 */ /* 0x000fe4000f8efc3f */
[----:B------:R-:W-:-:S12]  /*2080*/  ULOP3.LUT UR48, UR5, 0x10000, URZ, 0xfc, !UPT ;  /* 0x0001000005307892 */ /* 0x000fd8000f8efc3f */
.L_x_86:
[----:B------:R-:W-:-:S04]  /*2090*/  SHF.L.U32 R0, R60, 0x1f, RZ ;  /* 0x0000001f3c007819 */ /* 0x000fc800000006ff */
[----:B------:R-:W0:Y:S02]  /*20a0*/  SYNCS.PHASECHK.TRANS64.TRYWAIT P0, [R57+URZ+-0x8], R0 ;  /* 0xfffff800390075a7 */ /* 0x000e24000800017f */
[----:B01234-:R-:W-:Y:S05]  /*20b0*/  @!P0 BRA `(.L_x_19) ;  /* 0x0000005c004c8947 */ /* 0x01ffea0003800000 */
.L_x_168:
[----:B------:R-:W-:Y:S02]  /*20c0*/  ULDC UR4, c[0x0][0x28c] ;  /* 0x0000a30000047ab9 */ /* 0x000fe40000000800 */
[----:B------:R-:W-:-:S13]  /*20d0*/  ISETP.LT.AND P0, PT, RZ, UR4, PT ;  /* 0x00000004ff007c0c */ /* 0x000fda000bf01270 */
[----:B------:R-:W-:Y:S05]  /*20e0*/  @P0 BRA `(.L_x_20) ;  /* 0x0000000000400947 */ /* 0x000fea0003800000 */
[----:B0-----:R-:W-:Y:S01]  /*20f0*/  MOV R0, 0x0 ;  /* 0x0000000000007802 */ /* 0x001fe20000000f00 */
[----:B------:R-:W-:Y:S01]  /*2100*/  ULDC.64 UR4, c[0x4][0x68] ;  /* 0x01001a0000047ab9 */ /* 0x000fe20000000a00 */
[----:B------:R-:W-:Y:S01]  /*2110*/  ULDC.64 UR6, c[0x4][0x8] ;  /* 0x0100020000067ab9 */ /* 0x000fe20000000a00 */
[----:B------:R-:W-:Y:S01]  /*2120*/  IMAD.U32 R4, RZ, RZ, UR4 ;  /* 0x00000004ff047e24 */ /* 0x000fe2000f8e00ff */
[----:B------:R0:W1:Y:S01]  /*2130*/  LDC.64 R14, c[0x4][R0] ;  /* 0x01000000000e7b82 */ /* 0x0000620000000a00 */
[----:B------:R-:W-:Y:S01]  /*2140*/  IMAD.U32 R5, RZ, RZ, UR5 ;  /* 0x00000005ff057e24 */ /* 0x000fe2000f8e00ff */
[----:B------:R-:W-:Y:S01]  /*2150*/  ULDC.64 UR4, c[0x4][0x70] ;  /* 0x01001c0000047ab9 */ /* 0x000fe20000000a00 */
[----:B------:R-:W-:Y:S02]  /*2160*/  IMAD.U32 R10, RZ, RZ, UR6 ;  /* 0x00000006ff0a7e24 */ /* 0x000fe4000f8e00ff */
[----:B------:R-:W-:Y:S02]  /*2170*/  IMAD.U32 R6, RZ, RZ, UR4 ;  /* 0x00000004ff067e24 */ /* 0x000fe4000f8e00ff */
[----:B------:R-:W-:-:S02]  /*2180*/  IMAD.U32 R7, RZ, RZ, UR5 ;  /* 0x00000005ff077e24 */ /* 0x000fc4000f8e00ff */
[----:B------:R-:W-:Y:S02]  /*2190*/  IMAD.U32 R11, RZ, RZ, UR7 ;  /* 0x00000007ff0b7e24 */ /* 0x000fe4000f8e00ff */
[----:B------:R-:W-:Y:S02]  /*21a0*/  IMAD.MOV.U32 R8, RZ, RZ, 0x1e1 ;  /* 0x000001e1ff087424 */ /* 0x000fe400078e00ff */
[----:B------:R-:W-:Y:S02]  /*21b0*/  IMAD.MOV.U32 R12, RZ, RZ, 0x1 ;  /* 0x00000001ff0c7424 */ /* 0x000fe400078e00ff */
[----:B0-----:R-:W-:-:S07]  /*21c0*/  IMAD.MOV.U32 R13, RZ, RZ, RZ ;  /* 0x000000ffff0d7224 */ /* 0x001fce00078e00ff */
[----:B------:R-:W-:-:S07]  /*21d0*/  LEPC R20, `(.L_x_20) ;  /* 0x000000001014794e */ /* 0x000fce0000000000 */
[----:B-1---5:R-:W-:Y:S05]  /*21e0*/  CALL.ABS.NOINC R14 ;  /* 0x000000000e007343 */ /* 0x022fea0003c00000 */
.L_x_20:
[----:B0-----:R-:W-:-:S05]  /*21f0*/  IMAD.U32 R0, RZ, RZ, UR51 ;  /* 0x00000033ff007e24 */ /* 0x001fca000f8e00ff */
[----:B------:R-:W-:-:S13]  /*2200*/  ISETP.NE.AND P0, PT, R0, 0x3, PT ;  /* 0x000000030000780c */ /* 0x000fda0003f05270 */
[----:B------:R-:W-:Y:S05]  /*2210*/  @!P0 BRA `(.L_x_21) ;  /* 0x0000000000048947 */ /* 0x000fea0003800000 */
[----:B------:R-:W-:Y:S01]  /*2220*/  BPT.TRAP 0x1 ;  /* 0x000000040000795c */ /* 0x000fe20000300000 */
.L_x_21:
[----:B------:R-:W-:Y:S02]  /*2230*/  IMAD.U32 R3, RZ, RZ, UR44 ;  /* 0x0000002cff037e24 */ /* 0x000fe4000f8e00ff */
[----:B------:R-:W-:-:S03]  /*2240*/  IMAD.U32 R0, RZ, RZ, UR46 ;  /* 0x0000002eff007e24 */ /* 0x000fc6000f8e00ff */
[----:B------:R-:W-:Y:S02]  /*2250*/  LEA R3, R3, UR41, 0x3 ;  /* 0x0000002903037c11 */ /* 0x000fe4000f8e18ff */
[----:B------:R-:W-:-:S04]  /*2260*/  SHF.L.U32 R0, R0, 0x1f, RZ ;  /* 0x0000001f00007819 */ /* 0x000fc800000006ff */
[----:B------:R0:W1:Y:S01]  /*2270*/  SYNCS.PHASECHK.TRANS64.TRYWAIT P1, [R3+URZ], R0 ;  /* 0x00000000030075a7 */ /* 0x000062000802017f */
[----:B------:R-:W-:Y:S05]  /*2280*/  @!P0 BRA `(.L_x_22) ;  /* 0x0000000000048947 */ /* 0x000fea0003800000 */
[----:B------:R-:W-:Y:S01]  /*2290*/  BPT.TRAP 0x1 ;  /* 0x000000040000795c */ /* 0x000fe20000300000 */
.L_x_22:
[----:B-1----:R-:W-:Y:S05]  /*22a0*/  @P1 BRA `(.L_x_23) ;  /* 0x0000000000081947 */ /* 0x002fea0003800000 */
[----:B------:R-:W1:Y:S02]  /*22b0*/  SYNCS.PHASECHK.TRANS64.TRYWAIT P1, [R3+URZ], R0 ;  /* 0x00000000030075a7 */ /* 0x000e64000802017f */
[----:B-1----:R-:W-:Y:S05]  /*22c0*/  @!P1 BRA `(.L_x_24) ;  /* 0x0000005800dc9947 */ /* 0x002fea0003800000 */
.L_x_23:
[----:B------:R-:W-:Y:S05]  /*22d0*/  WARPSYNC.ALL ;  /* 0x0000000000007948 */ /* 0x000fea0003800000 */
[----:B------:R-:W-:Y:S01]  /*22e0*/  ULEA UR4, UR44, UR47, 0x7 ;  /* 0x0000002f2c047291 */ /* 0x000fe2000f8e383f */
[----:B------:R-:W-:Y:S01]  /*22f0*/  WARPGROUP.ARRIVE ;  /* 0x00000000000079c5 */ /* 0x000fe20000000000 */
[----:B------:R-:W-:Y:S01]  /*2300*/  UIMAD UR6, UR44, 0x60, UR48 ;  /* 0x000000602c0678a4 */ /* 0x000fe2000f8e0230 */
[----:B01----:R-:W-:Y:S01]  /*2310*/  IMAD.U32 R0, RZ, RZ, UR50 ;  /* 0x00000032ff007e24 */ /* 0x003fe2000f8e00ff */
[----:B------:R-:W-:Y:S01]  /*2320*/  UMOV UR5, 0xc0000010 ;  /* 0xc000001000057882 */ /* 0x000fe20000000000 */
[----:B------:R-:W-:Y:S01]  /*2330*/  UMOV UR7, 0xc0000010 ;  /* 0xc000001000077882 */ /* 0x000fe20000000000 */
[----:B------:R-:W-:-:S02]  /*2340*/  UIADD3 UR8, UR6, 0x20, URZ ;  /* 0x0000002006087890 */ /* 0x000fc4000fffe03f */
[----:B------:R-:W-:Y:S01]  /*2350*/  UIADD3 UR9, UR6, 0x40, URZ ;  /* 0x0000004006097890 */ /* 0x000fe2000fffe03f */
[----:B------:R-:W-:Y:S02]  /*2360*/  ISETP.GE.AND P1, PT, R0, 0x1, PT ;  /* 0x000000010000780c */ /* 0x000fe40003f26270 */
[----:B------:R-:W-:Y:S01]  /*2370*/  HGMMA.64x16x16.F32 R40, gdesc[UR4], RZ, !UPT, gsb0 ;  /* 0x00200000042879f0 */ /* 0x000fe2000c0008ff */
[----:B------:R-:W-:Y:S01]  /*2380*/  UMOV UR7, 0xc0000010 ;  /* 0xc000001000077882 */ /* 0x000fe20000000000 */
[----:B------:R-:W-:Y:S01]  /*2390*/  UMOV UR6, UR8 ;  /* 0x0000000800067c82 */ /* 0x000fe20008000000 */
[----:B------:R-:W-:Y:S02]  /*23a0*/  WARPGROUP.DEPBAR.LE gsb0, 0x0 ;  /* 0x00008000000079c5 */ /* 0x000fe40000010000 */
[----:B------:R-:W-:-:S06]  /*23b0*/  WARPGROUP.ARRIVE ;  /* 0x00000000000079c5 */ /* 0x000fcc0000000000 */
[----:B------:R-:W-:Y:S01]  /*23c0*/  HGMMA.64x16x16.F32 R32, gdesc[UR4], RZ, !UPT, gsb0 ;  /* 0x00200000042079f0 */ /* 0x000fe2000c0008ff */
[----:B------:R-:W-:Y:S01]  /*23d0*/  UMOV UR6, UR9 ;  /* 0x0000000900067c82 */ /* 0x000fe20008000000 */
[----:B------:R-:W-:Y:S01]  /*23e0*/  UMOV UR7, 0xc0000010 ;  /* 0xc000001000077882 */ /* 0x000fe20000000000 */
[----:B------:R-:W-:Y:S02]  /*23f0*/  WARPGROUP.DEPBAR.LE gsb0, 0x0 ;  /* 0x00008000000079c5 */ /* 0x000fe40000010000 */
[----:B------:R-:W-:-:S06]  /*2400*/  WARPGROUP.ARRIVE ;  /* 0x00000000000079c5 */ /* 0x000fcc0000000000 */
[----:B------:R-:W-:Y:S03]  /*2410*/  HGMMA.64x16x16.F32 R24, gdesc[UR4], RZ, !UPT, gsb0 ;  /* 0x00200000041879f0 */ /* 0x000fe6000c0008ff */
[----:B------:R-:W-:Y:S02]  /*2420*/  WARPGROUP.DEPBAR.LE gsb0, 0x0 ;  /* 0x00008000000079c5 */ /* 0x000fe40000010000 */
[----:B------:R-:W-:Y:S05]  /*2430*/  @!P1 BRA `(.L_x_25) ;  /* 0x0000000000ec9947 */ /* 0x000fea0003800000 */
[----:B------:R-:W-:Y:S01]  /*2440*/  UIADD3 UR4, UR44, 0x1, URZ ;  /* 0x000000012c047890 */ /* 0x000fe2000fffe03f */
[----:B------:R-:W-:Y:S02]  /*2450*/  IMAD.U32 R0, RZ, RZ, UR50 ;  /* 0x00000032ff007e24 */ /* 0x000fe4000f8e00ff */
[----:B------:R-:W-:Y:S01]  /*2460*/  IMAD.U32 R3, RZ, RZ, UR44 ;  /* 0x0000002cff037e24 */ /* 0x000fe2000f8e00ff */
[----:B------:R-:W-:-:S04]  /*2470*/  UISETP.NE.AND UP0, UPT, UR4, 0x40, UPT ;  /* 0x000000400400788c */ /* 0x000fc8000bf05270 */
[----:B------:R-:W-:Y:S02]  /*2480*/  USEL UR5, URZ, 0x1, UP0 ;  /* 0x000000013f057887 */ /* 0x000fe40008000000 */
[----:B------:R-:W-:Y:S02]  /*2490*/  USEL UR8, UR4, URZ, UP0 ;  /* 0x0000003f04087287 */ /* 0x000fe40008000000 */
[----:B------:R-:W-:-:S06]  /*24a0*/  ULOP3.LUT UR5, UR46, UR5, URZ, 0x3c, !UPT ;  /* 0x000000052e057292 */ /* 0x000fcc000f8e3c3f */
[----:B------:R-:W-:-:S07]  /*24b0*/  IMAD.U32 R6, RZ, RZ, UR5 ;  /* 0x00000005ff067e24 */ /* 0x000fce000f8e00ff */
.L_x_32:
[----:B------:R-:W-:Y:S05]  /*24c0*/  @!P0 BRA `(.L_x_26) ;  /* 0x0000000000048947 */ /* 0x000fea0003800000 */
[----:B------:R-:W-:Y:S01]  /*24d0*/  BPT.TRAP 0x1 ;  /* 0x000000040000795c */ /* 0x000fe20000300000 */
.L_x_26:
[----:B------:R-:W-:Y:S01]  /*24e0*/  ULEA UR4, UR8, UR41, 0x3 ;  /* 0x0000002908047291 */ /* 0x000fe2000f8e183f */
[----:B------:R-:W-:-:S08]  /*24f0*/  SHF.L.U32 R4, R6, 0x1f, RZ ;  /* 0x0000001f06047819 */ /* 0x000fd000000006ff */
[----:B------:R0:W1:Y:S01]  /*2500*/  SYNCS.PHASECHK.TRANS64.TRYWAIT P1, [UR4], R4 ;  /* 0x00000004ff0075a7 */ /* 0x0000620008020144 */
[----:B------:R-:W-:Y:S05]  /*2510*/  @!P0 BRA `(.L_x_27) ;  /* 0x0000000000048947 */ /* 0x000fea0003800000 */
[----:B------:R-:W-:Y:S01]  /*2520*/  BPT.TRAP 0x1 ;  /* 0x000000040000795c */ /* 0x000fe20000300000 */
.L_x_27:
[----:B-1----:R-:W-:Y:S05]  /*2530*/  @P1 BRA `(.L_x_28) ;  /* 0x0000000000081947 */ /* 0x002fea0003800000 */
[----:B------:R-:W1:Y:S02]  /*2540*/  SYNCS.PHASECHK.TRANS64.TRYWAIT P1, [UR4], R4 ;  /* 0x00000004ff0075a7 */ /* 0x000e640008020144 */
[----:B-1----:R-:W-:Y:S05]  /*2550*/  @!P1 BRA `(.L_x_29) ;  /* 0x00000058004c9947 */ /* 0x002fea0003800000 */
.L_x_28:
[----:B------:R-:W-:Y:S01]  /*2560*/  ULEA UR4, UR8, UR47, 0x7 ;  /* 0x0000002f08047291 */ /* 0x000fe2000f8e383f */
[----:B------:R-:W-:Y:S01]  /*2570*/  WARPGROUP.ARRIVE ;  /* 0x00000000000079c5 */ /* 0x000fe20000000000 */
[----:B------:R-:W-:Y:S01]  /*2580*/  UIMAD UR6, UR8, 0x60, UR48 ;  /* 0x00000060080678a4 */ /* 0x000fe2000f8e0230 */
[----:B------:R-:W-:Y:S01]  /*2590*/  UMOV UR5, 0xc0000010 ;  /* 0xc000001000057882 */ /* 0x000fe20000000000 */
[----:B------:R-:W-:Y:S02]  /*25a0*/  UMOV UR7, 0xc0000010 ;  /* 0xc000001000077882 */ /* 0x000fe40000000000 */
[----:B------:R-:W-:Y:S02]  /*25b0*/  UIADD3 UR9, UR6, 0x20, URZ ;  /* 0x0000002006097890 */ /* 0x000fe4000fffe03f */
[----:B------:R-:W-:-:S03]  /*25c0*/  UIADD3 UR10, UR6, 0x40, URZ ;  /* 0x00000040060a7890 */ /* 0x000fc6000fffe03f */
[----:B------:R-:W-:Y:S01]  /*25d0*/  HGMMA.64x16x16.F32 R40, gdesc[UR4], R40, gsb0 ;  /* 0x00200000042879f0 */ /* 0x000fe20008000828 */
[----:B------:R-:W-:Y:S01]  /*25e0*/  UMOV UR7, 0xc0000010 ;  /* 0xc000001000077882 */ /* 0x000fe20000000000 */
[----:B------:R-:W-:Y:S01]  /*25f0*/  UMOV UR6, UR9 ;  /* 0x0000000900067c82 */ /* 0x000fe20008000000 */
[----:B------:R-:W-:Y:S02]  /*2600*/  WARPGROUP.DEPBAR.LE gsb0, 0x0 ;  /* 0x00008000000079c5 */ /* 0x000fe40000010000 */
[----:B------:R-:W-:-:S06]  /*2610*/  WARPGROUP.ARRIVE ;  /* 0x00000000000079c5 */ /* 0x000fcc0000000000 */
[----:B------:R-:W-:Y:S01]  /*2620*/  HGMMA.64x16x16.F32 R32, gdesc[UR4], R32, gsb0 ;  /* 0x00200000042079f0 */ /* 0x000fe20008000820 */
[----:B------:R-:W-:Y:S01]  /*2630*/  UMOV UR6, UR10 ;  /* 0x0000000a00067c82 */ /* 0x000fe20008000000 */
[----:B------:R-:W-:Y:S01]  /*2640*/  UMOV UR7, 0xc0000010 ;  /* 0xc000001000077882 */ /* 0x000fe20000000000 */
[----:B------:R-:W-:Y:S02]  /*2650*/  WARPGROUP.DEPBAR.LE gsb0, 0x0 ;  /* 0x00008000000079c5 */ /* 0x000fe40000010000 */
[----:B------:R-:W-:-:S06]  /*2660*/  WARPGROUP.ARRIVE ;  /* 0x00000000000079c5 */ /* 0x000fcc0000000000 */
[----:B------:R-:W-:Y:S03]  /*2670*/  HGMMA.64x16x16.F32 R24, gdesc[UR4], R24, gsb0 ;  /* 0x00200000041879f0 */ /* 0x000fe60008000818 */
[----:B------:R-:W-:Y:S02]  /*2680*/  WARPGROUP.DEPBAR.LE gsb0, 0x0 ;  /* 0x00008000000079c5 */ /* 0x000fe40000010000 */
[----:B------:R-:W-:Y:S05]  /*2690*/  @!P0 BRA `(.L_x_30) ;  /* 0x0000000000048947 */ /* 0x000fea0003800000 */
[----:B------:R-:W-:Y:S01]  /*26a0*/  BPT.TRAP 0x1 ;  /* 0x000000040000795c */ /* 0x000fe20000300000 */
.L_x_30:
[----:B------:R-:W-:Y:S01]  /*26b0*/  ISETP.NE.AND P1, PT, R22, RZ, PT ;  /* 0x000000ff1600720c */ /* 0x000fe20003f25270 */
[----:B------:R-:W-:-:S12]  /*26c0*/  UISETP.GT.U32.AND UP0, UPT, UR36, 0x1, UPT ;  /* 0x000000012400788c */ /* 0x000fd8000bf04070 */
[----:B01----:R-:W-:-:S05]  /*26d0*/  @P1 LEA R4, R3, UR41, 0x3 ;  /* 0x0000002903041c11 */ /* 0x003fca000f8e18ff */
[----:B------:R-:W-:-:S05]  /*26e0*/  @P1 VIADD R4, R4, 0x200 ;  /* 0x0000020004041836 */ /* 0x000fca0000000000 */
[----:B------:R-:W-:-:S04]  /*26f0*/  @P1 PRMT R4, R23, 0x654, R4 ;  /* 0x0000065417041816 */ /* 0x000fc80000000004 */
[----:B------:R0:W-:Y:S01]  /*2700*/  @P1 SYNCS.ARRIVE.TRANS64.RED.A1T0 RZ, [R4+URZ], RZ ;  /* 0x000000ff04ff19a7 */ /* 0x0001e2000810043f */
[----:B------:R-:W-:-:S13]  /*2710*/  PLOP3.LUT P1, PT, PT, PT, UP0, 0x80, 0x0 ;  /* 0x000000000000781c */ /* 0x000fda0003f2f008 */
[----:B0-----:R-:W-:Y:S05]  /*2720*/  @P1 BRA `(.L_x_31) ;  /* 0x0000000000041947 */ /* 0x001fea0003800000 */
[----:B------:R-:W-:Y:S01]  /*2730*/  BPT.TRAP 0x1 ;  /* 0x000000040000795c */ /* 0x000fe20000300000 */
.L_x_31:
[----:B------:R-:W-:Y:S01]  /*2740*/  UIADD3 UR8, UR8, 0x1, URZ ;  /* 0x0000000108087890 */ /* 0x000fe2000fffe03f */
[C---:B------:R-:W-:Y:S01]  /*2750*/  ISETP.GT.AND P2, PT, R0.reuse, 0x1, PT ;  /* 0x000000010000780c */ /* 0x040fe20003f44270 */
[----:B------:R-:W-:Y:S02]  /*2760*/  VIADD R3, R3, 0x1 ;  /* 0x0000000103037836 */ /* 0x000fe40000000000 */
[----:B------:R-:W-:Y:S01]  /*2770*/  UISETP.NE.AND UP0, UPT, UR8, 0x40, UPT ;  /* 0x000000400800788c */ /* 0x000fe2000bf05270 */
[----:B------:R-:W-:Y:S02]  /*2780*/  VIADD R0, R0, 0xffffffff ;  /* 0xffffffff00007836 */ /* 0x000fe40000000000 */
[C---:B------:R-:W-:Y:S01]  /*2790*/  ISETP.NE.AND P1, PT, R3.reuse, 0x40, PT ;  /* 0x000000400300780c */ /* 0x040fe20003f25270 */
[----:B------:R-:W-:Y:S02]  /*27a0*/  USEL UR4, URZ, 0x1, UP0 ;  /* 0x000000013f047887 */ /* 0x000fe40008000000 */
[----:B------:R-:W-:Y:S01]  /*27b0*/  USEL UR8, UR8, URZ, UP0 ;  /* 0x0000003f08087287 */ /* 0x000fe20008000000 */
[----:B------:R-:W-:-:S03]  /*27c0*/  SEL R3, R3, RZ, P1 ;  /* 0x000000ff03037207 */ /* 0x000fc60000800000 */
[----:B------:R-:W-:Y:S01]  /*27d0*/  LOP3.LUT R6, R6, UR4, RZ, 0x3c, !PT ;  /* 0x0000000406067c12 */ /* 0x000fe2000f8e3cff */
[----:B------:R-:W-:Y:S07]  /*27e0*/  @P2 BRA `(.L_x_32) ;  /* 0xfffffffc00342947 */ /* 0x000fee000383ffff */
.L_x_25:
[----:B------:R-:W0:Y:S01]  /*27f0*/  LDC R0, c[0x0][0x28c] ;  /* 0x0000a300ff007b82 */ /* 0x000e220000000800 */
[----:B------:R1:W-:Y:S01]  /*2800*/  SYNCS.ARRIVE.TRANS64.A1T0 RZ, [R61+UR52], RZ ;  /* 0x000000ff3dff79a7 */ /* 0x0003e20008100034 */
[----:B0-----:R-:W-:-:S13]  /*2810*/  ISETP.GE.AND P1, PT, R0, 0x1, PT ;  /* 0x000000010000780c */ /* 0x001fda0003f26270 */
[----:B-1----:R-:W-:Y:S05]  /*2820*/  @!P1 BRA `(.L_x_33) ;  /* 0x0000000000409947 */ /* 0x002fea0003800000 */
[----:B------:R-:W-:Y:S05]  /*2830*/  @!P0 BRA `(.L_x_34) ;  /* 0x0000000000048947 */ /* 0x000fea0003800000 */
[----:B------:R-:W-:Y:S01]  /*2840*/  BPT.TRAP 0x1 ;  /* 0x000000040000795c */ /* 0x000fe20000300000 */
.L_x_34:
[----:B------:R-:W-:Y:S01]  /*2850*/  ISETP.NE.AND P0, PT, R22, RZ, PT ;  /* 0x000000ff1600720c */ /* 0x000fe20003f05270 */
[----:B------:R-:W-:-:S12]  /*2860*/  IMAD.U32 R3, RZ, RZ, UR41 ;  /* 0x00000029ff037e24 */ /* 0x000fd8000f8e00ff */
[----:B------:R-:W-:-:S05]  /*2870*/  VOTEU.ANY UP0, P0 ;  /* 0x00000000003f7886 */ /* 0x000fca0000000100 */
[----:B------:R-:W-:Y:S02]  /*2880*/  @UP0 UIADD3 UR4, UR50, UR44, URZ ;  /* 0x0000002c32040290 */ /* 0x000fe4000fffe03f */
[----:B------:R-:W-:-:S04]  /*2890*/  UISETP.GT.U32.AND UP0, UPT, UR36, 0x1, UPT ;  /* 0x000000012400788c */ /* 0x000fc8000bf04070 */
[----:B------:R-:W-:-:S04]  /*28a0*/  IMAD.U32 R0, RZ, RZ, UR4 ;  /* 0x00000004ff007e24 */ /* 0x000fc8000f8e00ff */
[----:B------:R-:W-:-:S05]  /*28b0*/  @P0 IMAD.SHL.U32 R0, R0, 0x8, RZ ;  /* 0x0000000800000824 */ /* 0x000fca00078e00ff */
[----:B------:R-:W-:-:S04]  /*28c0*/  @P0 LOP3.LUT R0, R0, 0x1f8, RZ, 0xc0, !PT ;  /* 0x000001f800000812 */ /* 0x000fc800078ec0ff */
[----:B------:R-:W-:-:S04]  /*28d0*/  @P0 IADD3 R0, R3, 0x200, R0 ;  /* 0x0000020003000810 */ /* 0x000fc80007ffe000 */
[----:B------:R-:W-:-:S04]  /*28e0*/  @P0 PRMT R0, R23, 0x654, R0 ;  /* 0x0000065417000816 */ /* 0x000fc80000000000 */
[----:B------:R0:W-:Y:S01]  /*28f0*/  @P0 SYNCS.ARRIVE.TRANS64.RED.A1T0 RZ, [R0+URZ], RZ ;  /* 0x000000ff00ff09a7 */ /* 0x0001e2000810043f */
[----:B------:R-:W-:-:S13]  /*2900*/  PLOP3.LUT P0, PT, PT, PT, UP0, 0x80, 0x0 ;  /* 0x000000000000781c */ /* 0x000fda0003f0f008 */
[----:B0-----:R-:W-:Y:S05]  /*2910*/  @P0 BRA `(.L_x_33) ;  /* 0x0000000000040947 */ /* 0x001fea0003800000 */
[----:B------:R-:W-:Y:S01]  /*2920*/  BPT.TRAP 0x1 ;  /* 0x000000040000795c */ /* 0x000fe20000300000 */
.L_x_33:
[----:B------:R-:W-:Y:S02]  /*2930*/  SHF.L.U32 R0, R60, 0x1f, RZ ;  /* 0x0000001f3c007819 */ /* 0x000fe400000006ff */
[----:B------:R-:W-:Y:S02]  /*2940*/  SHF.R.S32.HI R9, RZ, 0x1f, R19 ;  /* 0x0000001fff097819 */ /* 0x000fe40000011413 */
[----:B------:R-:W0:Y:S02]  /*2950*/  SYNCS.PHASECHK.TRANS64.TRYWAIT P0, [R57+URZ+0x8], R0 ;  /* 0x00000800390075a7 */ /* 0x000e24000800017f */
[----:B0-----:R-:W-:Y:S05]  /*2960*/  @!P0 BRA `(.L_x_35) ;  /* 0x0000005400608947 */ /* 0x001fea0003800000 */
.L_x_169:
[----:B------:R-:W-:Y:S01]  /*2970*/  ULDC.64 UR4, c[0x0][0x5d0] ;  /* 0x0001740000047ab9 */ /* 0x000fe20000000a00 */
[----:B------:R-:W-:Y:S01]  /*2980*/  ULDC UR6, c[0x0][0x284] ;  /* 0x0000a10000067ab9 */ /* 0x000fe20000000800 */
[----:B0-----:R-:W-:Y:S02]  /*2990*/  IMAD R0, R9, UR4, RZ ;  /* 0x0000000409007c24 */ /* 0x001fe4000f8e02ff */
[----:B------:R-:W-:Y:S02]  /*29a0*/  IMAD R10, R2, 0x30, RZ ;  /* 0x00000030020a7824 */ /* 0x000fe400078e02ff */
[C---:B------:R-:W-:Y:S02]  /*29b0*/  IMAD R5, R19.reuse, UR5, R0 ;  /* 0x0000000513057c24 */ /* 0x040fe4000f8e0200 */
[----:B------:R-:W-:Y:S01]  /*29c0*/  IMAD.SHL.U32 R0, R18, 0x40, RZ ;  /* 0x0000004012007824 */ /* 0x000fe200078e00ff */
[----:B------:R-:W-:Y:S01]  /*29d0*/  SHF.R.S32.HI R11, RZ, 0x1f, R10 ;  /* 0x0000001fff0b7819 */ /* 0x000fe2000001140a */
[----:B------:R-:W-:Y:S01]  /*29e0*/  IMAD.WIDE.U32 R2, R19, UR4, R52 ;  /* 0x0000000413027c25 */ /* 0x000fe2000f8e0034 */
[----:B------:R-:W-:-:S02]  /*29f0*/  ULDC.64 UR4, c[0x0][0x5c8] ;  /* 0x0001720000047ab9 */ /* 0x000fc40000000a00 */
[----:B------:R-:W-:Y:S01]  /*2a00*/  ISETP.GE.AND P0, PT, R0, UR6, PT ;  /* 0x0000000600007c0c */ /* 0x000fe2000bf06270 */
[----:B------:R-:W-:Y:S01]  /*2a10*/  ULDC UR6, c[0x0][0x288] ;  /* 0x0000a20000067ab9 */ /* 0x000fe20000000800 */
[----:B------:R-:W-:Y:S01]  /*2a20*/  IADD3 R2, P1, R10, R2, RZ ;  /* 0x000000020a027210 */ /* 0x000fe20007f3e0ff */
[----:B------:R-:W-:Y:S01]  /*2a30*/  IMAD.WIDE R14, R18, 0x40, R50 ;  /* 0x00000040120e7825 */ /* 0x000fe200078e0232 */
[----:B------:R-:W-:Y:S02]  /*2a40*/  ISETP.GE.OR P0, PT, R10, UR6, P0 ;  /* 0x000000060a007c0c */ /* 0x000fe40008706670 */
[----:B------:R-:W-:Y:S01]  /*2a50*/  IADD3.X R3, R11, R3, R5, P1, !PT ;  /* 0x000000030b037210 */ /* 0x000fe20000ffe405 */
[----:B------:R-:W-:-:S04]  /*2a60*/  IMAD R7, R15, UR4, RZ ;  /* 0x000000040f077c24 */ /* 0x000fc8000f8e02ff */
[C---:B------:R-:W-:Y:S02]  /*2a70*/  IMAD R7, R14.reuse, UR5, R7 ;  /* 0x000000050e077c24 */ /* 0x040fe4000f8e0207 */
[----:B------:R-:W-:-:S04]  /*2a80*/  IMAD.WIDE.U32 R20, R14, UR4, R2 ;  /* 0x000000040e147c25 */ /* 0x000fc8000f8e0002 */
[----:B------:R-:W-:Y:S05]  /*2a90*/  @P0 BRA `(.L_x_36) ;  /* 0x0000001800780947 */ /* 0x000fea0003800000 */
[----:B-----5:R-:W-:Y:S01]  /*2aa0*/  FSETP.NEU.AND P1, PT, R49, RZ, PT ;  /* 0x000000ff3100720b */ /* 0x020fe20003f2d000 */
[----:B------:R-:W-:Y:S01]  /*2ab0*/  IMAD.IADD R62, R56, 0x1, -R10 ;  /* 0x00000001383e7824 */ /* 0x000fe200078e0a0a */
[----:B------:R-:W-:Y:S01]  /*2ac0*/  BSSY B0, `(.L_x_36) ;  /* 0x000019b000007945 */ /* 0x000fe20003800000 */
[----:B------:R-:W-:Y:S02]  /*2ad0*/  IMAD.IADD R0, R59, 0x1, -R0 ;  /* 0x000000013b007824 */ /* 0x000fe400078e0a00 */
[----:B------:R-:W-:Y:S01]  /*2ae0*/  IMAD.IADD R5, R21, 0x1, R7 ;  /* 0x0000000115057824 */ /* 0x000fe200078e0207 */
[----:B------:R-:W-:-:S04]  /*2af0*/  ISETP.GT.AND P0, PT, R62, RZ, PT ;  /* 0x000000ff3e00720c */ /* 0x000fc80003f04270 */
[----:B------:R-:W-:-:S03]  /*2b00*/  ISETP.GT.AND P2, PT, R0, RZ, P0 ;  /* 0x000000ff0000720c */ /* 0x000fc60000744270 */
[----:B------:R-:W-:Y:S10]  /*2b10*/  @!P1 BRA `(.L_x_37) ;  /* 0x00000010008c9947 */ /* 0x000ff40003800000 */
[----:B------:R-:W0:Y:S01]  /*2b20*/  LDC.64 R64, c[0x0][0x5b8] ;  /* 0x00016e00ff407b82 */ /* 0x000e220000000a00 */
[----:B------:R-:W-:-:S07]  /*2b30*/  ULDC.64 UR4, c[0x0][0x5c0] ;  /* 0x0001700000047ab9 */ /* 0x000fce0000000a00 */
[----:B------:R-:W1:Y:S08]  /*2b40*/  LDC.64 R66, c[0x0][0x5b0] ;  /* 0x00016c00ff427b82 */ /* 0x000e700000000a00 */
[----:B------:R-:W2:Y:S01]  /*2b50*/  LDC.64 R68, c[0x0][0x5a8] ;  /* 0x00016a00ff447b82 */ /* 0x000ea20000000a00 */
[-C--:B0-----:R-:W-:Y:S02]  /*2b60*/  IMAD R4, R9, R64.reuse, RZ ;  /* 0x0000004009047224 */ /* 0x081fe400078e02ff */
[----:B------:R-:W-:-:S04]  /*2b70*/  IMAD.WIDE.U32 R2, R19, R64, R52 ;  /* 0x0000004013027225 */ /* 0x000fc800078e0034 */
[----:B------:R-:W-:Y:S01]  /*2b80*/  IMAD R21, R19, R65, R4 ;  /* 0x0000004113157224 */ /* 0x000fe200078e0204 */
[----:B------:R-:W-:Y:S01]  /*2b90*/  IADD3 R6, P1, R10, R2, RZ ;  /* 0x000000020a067210 */ /* 0x000fe20007f3e0ff */
[----:B-1----:R-:W-:-:S03]  /*2ba0*/  IMAD R2, R15, R66, RZ ;  /* 0x000000420f027224 */ /* 0x002fc600078e02ff */
[----:B------:R-:W-:Y:S01]  /*2bb0*/  IADD3.X R7, R11, R3, R21, P1, !PT ;  /* 0x000000030b077210 */ /* 0x000fe20000ffe415 */
[C---:B------:R-:W-:Y:S02]  /*2bc0*/  IMAD R63, R14.reuse, R67, R2 ;  /* 0x000000430e3f7224 */ /* 0x040fe400078e0202 */
[----:B------:R-:W-:-:S04]  /*2bd0*/  IMAD.WIDE.U32 R2, R14, R66, R6 ;  /* 0x000000420e027225 */ /* 0x000fc800078e0006 */
[----:B------:R-:W-:Y:S01]  /*2be0*/  IMAD.IADD R3, R3, 0x1, R63 ;  /* 0x0000000103037824 */ /* 0x000fe200078e023f */
[----:B--2---:R-:W-:-:S04]  /*2bf0*/  LEA R8, P1, R2, R68, 0x1 ;  /* 0x0000004402087211 */ /* 0x004fc800078208ff */
[----:B------:R-:W-:-:S05]  /*2c00*/  LEA.HI.X R9, R2, R69, R3, 0x1, P1 ;  /* 0x0000004502097211 */ /* 0x000fca00008f0c03 */
[----:B------:R-:W2:Y:S01]  /*2c10*/  @P2 LDG.E.LTC128B.U16 R18, desc[UR56][R8.64] ;  /* 0x0000003808122981 */ /* 0x000ea2000c1e1520 */
[----:B------:R-:W-:Y:S01]  /*2c20*/  IMAD.WIDE.U32 R2, R14, R66, R10 ;  /* 0x000000420e027225 */ /* 0x000fe200078e000a */
[----:B------:R-:W-:Y:S02]  /*2c30*/  BSSY B1, `(.L_x_38) ;  /* 0x0000015000017945 */ /* 0x000fe40003800000 */
[----:B------:R-:W-:-:S04]  /*2c40*/  IADD3 R12, P1, R52, R2, RZ ;  /* 0x00000002340c7210 */ /* 0x000fc80007f3e0ff */
[----:B------:R-:W-:Y:S02]  /*2c50*/  IADD3.X R13, R53, R63, R3, P1, !PT ;  /* 0x0000003f350d7210 */ /* 0x000fe40000ffe403 */
[----:B------:R-:W-:Y:S01]  /*2c60*/  LEA R4, P1, R20, UR4, 0x1 ;  /* 0x0000000414047c11 */ /* 0x000fe2000f8208ff */
[----:B------:R-:W-:-:S03]  /*2c70*/  IMAD.WIDE.U32 R12, R19, R64, R12 ;  /* 0x00000040130c7225 */ /* 0x000fc600078e000c */
[----:B------:R-:W-:Y:S02]  /*2c80*/  LEA.HI.X R5, R20, UR5, R5, 0x1, P1 ;  /* 0x0000000514057c11 */ /* 0x000fe400088f0c05 */
[----:B------:R-:W-:-:S04]  /*2c90*/  ISETP.GT.AND P1, PT, R62, 0x1, PT ;  /* 0x000000013e00780c */ /* 0x000fc80003f24270 */
[----:B------:R-:W-:Y:S01]  /*2ca0*/  ISETP.GT.AND P3, PT, R0, RZ, P1 ;  /* 0x000000ff0000720c */ /* 0x000fe20000f64270 */
[----:B--2---:R-:W-:-:S05]  /*2cb0*/  HADD2.F32 R2, -RZ, R18.H0_H0 ;  /* 0x20000012ff027230 */ /* 0x004fca0000004100 */
[----:B------:R-:W-:Y:S01]  /*2cc0*/  FMUL R3, R2, R49 ;  /* 0x0000003102037220 */ /* 0x000fe20000400000 */
[----:B------:R-:W-:-:S03]  /*2cd0*/  LEA R2, P4, R12, R68, 0x1 ;  /* 0x000000440c027211 */ /* 0x000fc600078808ff */
[----:B------:R-:W-:-:S05]  /*2ce0*/  FFMA R3, R40, R48, R3 ;  /* 0x0000003028037223 */ /* 0x000fca0000000003 */
[----:B------:R-:W-:Y:S01]  /*2cf0*/  F2FP.F16.F32.PACK_AB R8, RZ, R3 ;  /* 0x00000003ff08723e */ /* 0x000fe200000000ff */
[----:B------:R-:W-:-:S03]  /*2d00*/  IMAD.IADD R3, R21, 0x1, R13 ;  /* 0x0000000115037824 */ /* 0x000fc600078e020d */
[----:B------:R-:W-:Y:S01]  /*2d10*/  PRMT R9, R8, 0x7610, R9 ;  /* 0x0000761008097816 */ /* 0x000fe20000000009 */
[----:B------:R-:W-:Y:S01]  /*2d20*/  IMAD.SHL.U32 R8, R66, 0x8, RZ ;  /* 0x0000000842087824 */ /* 0x000fe200078e00ff */
[----:B------:R-:W-:-:S03]  /*2d30*/  LEA.HI.X R3, R12, R69, R3, 0x1, P4 ;  /* 0x000000450c037211 */ /* 0x000fc600020f0c03 */
[----:B------:R0:W-:Y:S02]  /*2d40*/  @P2 STG.E.U16 desc[UR56][R4.64], R9 ;  /* 0x0000000904002986 */ /* 0x0001e4000c101538 */
[----:B0-----:R-:W-:Y:S01]  /*2d50*/  SHF.L.U64.HI R9, R66, 0x3, R67 ;  /* 0x0000000342097819 */ /* 0x001fe20000010243 */
[----:B------:R-:W-:Y:S06]  /*2d60*/  @!P3 BRA `(.L_x_39) ;  /* 0x000000000004b947 */ /* 0x000fec0003800000 */
[----:B------:R0:W5:Y:S02]  /*2d70*/  LDG.E.LTC128B.U16 R18, desc[UR56][R2.64+0x2] ;  /* 0x0000023802127981 */ /* 0x000164000c1e1520 */
.L_x_39:
[----:B------:R-:W-:Y:S05]  /*2d80*/  BSYNC B1 ;  /* 0x0000000000017941 */ /* 0x000fea0003800000 */
.L_x_38:
[----:B-----5:R-:W-:Y:S01]  /*2d90*/  HADD2.F32 R12, -RZ, R18.H0_H0 ;  /* 0x20000012ff0c7230 */ /* 0x020fe20000004100 */
[----:B------:R-:W-:Y:S01]  /*2da0*/  ISETP.GT.AND P0, PT, R0, 0x8, P0 ;  /* 0x000000080000780c */ /* 0x000fe20000704270 */
[----:B------:R-:W-:-:S04]  /*2db0*/  IMAD.WIDE.U32 R8, R14, R66, R8 ;  /* 0x000000420e087225 */ /* 0x000fc800078e0008 */
[----:B------:R-:W-:Y:S01]  /*2dc0*/  FMUL R12, R12, R49 ;  /* 0x000000310c0c7220 */ /* 0x000fe20000400000 */
[----:B------:R-:W-:Y:S01]  /*2dd0*/  IMAD.IADD R63, R63, 0x1, R9 ;  /* 0x000000013f3f7824 */ /* 0x000fe200078e0209 */
[----:B------:R-:W-:Y:S02]  /*2de0*/  IADD3 R6, P2, R6, R8, RZ ;  /* 0x0000000806067210 */ /* 0x000fe40007f5e0ff */
[----:B------:R-:W-:-:S03]  /*2df0*/  FFMA R41, R41, R48, R12 ;  /* 0x0000003029297223 */ /* 0x000fc6000000000c */
[----:B------:R-:W-:Y:S01]  /*2e00*/  IMAD.X R7, R63, 0x1, R7, P2 ;  /* 0x000000013f077824 */ /* 0x000fe200010e0607 */
[C---:B------:R-:W-:Y:S02]  /*2e10*/  LEA R12, P2, R6.reuse, R68, 0x1 ;  /* 0x00000044060c7211 */ /* 0x040fe400078408ff */
[----:B------:R-:W-:Y:S02]  /*2e20*/  F2FP.F16.F32.PACK_AB R41, RZ, R41 ;  /* 0x00000029ff29723e */ /* 0x000fe400000000ff */
[----:B------:R-:W-:-:S03]  /*2e30*/  LEA.HI.X R13, R6, R69, R7, 0x1, P2 ;  /* 0x00000045060d7211 */ /* 0x000fc600010f0c07 */
[----:B------:R1:W-:Y:S04]  /*2e40*/  @P3 STG.E.U16 desc[UR56][R4.64+0x2], R41 ;  /* 0x0000022904003986 */ /* 0x0003e8000c101538 */
[----:B------:R-:W2:Y:S01]  /*2e50*/  @P0 LDG.E.LTC128B.U16 R18, desc[UR56][R12.64] ;  /* 0x000000380c120981 */ /* 0x000ea2000c1e1520 */
[----:B------:R-:W-:Y:S01]  /*2e60*/  IADD3 R10, P2, P3, R52, R8, R10 ;  /* 0x00000008340a7210 */ /* 0x000fe20007b5e00a */
[----:B------:R-:W-:Y:S01]  /*2e70*/  BSSY B1, `(.L_x_40) ;  /* 0x0000011000017945 */ /* 0x000fe20003800000 */
[C---:B------:R-:W-:Y:S02]  /*2e80*/  SHF.L.U64.HI R9, R54.reuse, 0x1, R55 ;  /* 0x0000000136097819 */ /* 0x040fe40000010237 */
[----:B------:R-:W-:Y:S02]  /*2e90*/  IADD3.X R11, R53, R63, R11, P2, P3 ;  /* 0x0000003f350b7210 */ /* 0x000fe400017e640b */
[----:B------:R-:W-:-:S02]  /*2ea0*/  LEA R8, P2, R54, R4, 0x1 ;  /* 0x0000000436087211 */ /* 0x000fc400078408ff */
[----:B------:R-:W-:Y:S01]  /*2eb0*/  ISETP.GT.AND P1, PT, R0, 0x8, P1 ;  /* 0x000000080000780c */ /* 0x000fe20000f24270 */
[----:B------:R-:W-:-:S04]  /*2ec0*/  IMAD.WIDE.U32 R10, R19, R64, R10 ;  /* 0x00000040130a7225 */ /* 0x000fc800078e000a */
[----:B------:R-:W-:Y:S02]  /*2ed0*/  IMAD.X R9, R9, 0x1, R5, P2 ;  /* 0x0000000109097824 */ /* 0x000fe400010e0605 */
[----:B------:R-:W-:Y:S02]  /*2ee0*/  IMAD.IADD R11, R21, 0x1, R11 ;  /* 0x00000001150b7824 */ /* 0x000fe400078e020b */
[----:B--2---:R-:W-:-:S05]  /*2ef0*/  HADD2.F32 R6, -RZ, R18.H0_H0 ;  /* 0x20000012ff067230 */ /* 0x004fca0000004100 */
[----:B------:R-:W-:Y:S01]  /*2f00*/  FMUL R7, R6, R49 ;  /* 0x0000003106077220 */ /* 0x000fe20000400000 */
[----:B------:R-:W-:-:S03]  /*2f10*/  LEA R6, P3, R10, R68, 0x1 ;  /* 0x000000440a067211 */ /* 0x000fc600078608ff */
[----:B------:R-:W-:-:S05]  /*2f20*/  FFMA R7, R42, R48, R7 ;  /* 0x000000302a077223 */ /* 0x000fca0000000007 */
[----:B------:R-:W-:Y:S02]  /*2f30*/  F2FP.F16.F32.PACK_AB R12, RZ, R7 ;  /* 0x00000007ff0c723e */ /* 0x000fe400000000ff */
[----:B------:R-:W-:-:S03]  /*2f40*/  LEA.HI.X R7, R10, R69, R11, 0x1, P3 ;  /* 0x000000450a077211 */ /* 0x000fc600018f0c0b */
[----:B------:R1:W-:Y:S01]  /*2f50*/  @P0 STG.E.U16 desc[UR56][R8.64], R12 ;  /* 0x0000000c08000986 */ /* 0x0003e2000c101538 */
[----:B------:R-:W-:Y:S05]  /*2f60*/  @!P1 BRA `(.L_x_41) ;  /* 0x0000000000049947 */ /* 0x000fea0003800000 */
[----:B------:R2:W5:Y:S02]  /*2f70*/  LDG.E.LTC128B.U16 R18, desc[UR56][R6.64+0x2] ;  /* 0x0000023806127981 */ /* 0x000564000c1e1520 */
.L_x_41:
[----:B------:R-:W-:Y:S05]  /*2f80*/  BSYNC B1 ;  /* 0x0000000000017941 */ /* 0x000fea0003800000 */
.L_x_40:
[----:B-----5:R-:W-:Y:S01]  /*2f90*/  HADD2.F32 R10, -RZ, R18.H0_H0 ;  /* 0x20000012ff0a7230 */ /* 0x020fe20000004100 */
[----:B------:R-:W-:Y:S01]  /*2fa0*/  ISETP.GT.AND P0, PT, R62, 0x8, PT ;  /* 0x000000083e00780c */ /* 0x000fe20003f04270 */
[----:B------:R-:W-:Y:S03]  /*2fb0*/  BSSY B1, `(.L_x_42) ;  /* 0x0000008000017945 */ /* 0x000fe60003800000 */
[----:B------:R-:W-:Y:S01]  /*2fc0*/  FMUL R10, R10, R49 ;  /* 0x000000310a0a7220 */ /* 0x000fe20000400000 */
[----:B------:R-:W-:-:S03]  /*2fd0*/  ISETP.GT.AND P2, PT, R0, RZ, P0 ;  /* 0x000000ff0000720c */ /* 0x000fc60000744270 */
[----:B------:R-:W-:-:S05]  /*2fe0*/  FFMA R10, R43, R48, R10 ;  /* 0x000000302b0a7223 */ /* 0x000fca000000000a */
[----:B------:R-:W-:-:S05]  /*2ff0*/  F2FP.F16.F32.PACK_AB R10, RZ, R10 ;  /* 0x0000000aff0a723e */ /* 0x000fca00000000ff */
[----:B------:R3:W-:Y:S01]  /*3000*/  @P1 STG.E.U16 desc[UR56][R8.64+0x2], R10 ;  /* 0x0000020a08001986 */ /* 0x0007e2000c101538 */
[----:B------:R-:W-:Y:S05]  /*3010*/  @!P2 BRA `(.L_x_43) ;  /* 0x000000000004a947 */ /* 0x000fea0003800000 */
[----:B------:R4:W5:Y:S02]  /*3020*/  LDG.E.LTC128B.U16 R18, desc[UR56][R2.64+0x10] ;  /* 0x0000103802127981 */ /* 0x000964000c1e1520 */
.L_x_43:
[----:B------:R-:W-:Y:S05]  /*3030*/  BSYNC B1 ;  /* 0x0000000000017941 */ /* 0x000fea0003800000 */
.L_x_42:
[----:B---3-5:R-:W-:Y:S01]  /*3040*/  HADD2.F32 R10, -RZ, R18.H0_H0 ;  /* 0x20000012ff0a7230 */ /* 0x028fe20000004100 */
        /* <DEDUP_REMOVED lines=9> */
.L_x_45:
[----:B------:R-:W-:Y:S05]  /*30e0*/  BSYNC B1 ;  /* 0x0000000000017941 */ /* 0x000fea0003800000 */
.L_x_44:
[----:B-----5:R-:W-:Y:S01]  /*30f0*/  HADD2.F32 R10, -RZ, R18.H0_H0 ;  /* 0x20000012ff0a7230 */ /* 0x020fe20000004100 */
[----:B------:R-:W-:Y:S01]  /*3100*/  ISETP.GT.AND P0, PT, R0, 0x8, P0 ;  /* 0x000000080000780c */ /* 0x000fe20000704270 */
[----:B------:R-:W-:Y:S03]  /*3110*/  BSSY B1, `(.L_x_46) ;  /* 0x0000007000017945 */ /* 0x000fe60003800000 */
[----:B------:R-:W-:-:S04]  /*3120*/  FMUL R10, R10, R49 ;  /* 0x000000310a0a7220 */ /* 0x000fc80000400000 */
[----:B------:R-:W-:-:S05]  /*3130*/  FFMA R10, R45, R48, R10 ;  /* 0x000000302d0a7223 */ /* 0x000fca000000000a */
[----:B------:R-:W-:-:S05]  /*3140*/  F2FP.F16.F32.PACK_AB R10, RZ, R10 ;  /* 0x0000000aff0a723e */ /* 0x000fca00000000ff */
[----:B------:R0:W-:Y:S01]  /*3150*/  @P3 STG.E.U16 desc[UR56][R4.64+0x12], R10 ;  /* 0x0000120a04003986 */ /* 0x0001e2000c101538 */
[----:B------:R-:W-:Y:S05]  /*3160*/  @!P0 BRA `(.L_x_47) ;  /* 0x0000000000048947 */ /* 0x000fea0003800000 */
[----:B------:R0:W5:Y:S02]  /*3170*/  LDG.E.LTC128B.U16 R18, desc[UR56][R6.64+0x10] ;  /* 0x0000103806127981 */ /* 0x000164000c1e1520 */
.L_x_47:
[----:B------:R-:W-:Y:S05]  /*3180*/  BSYNC B1 ;  /* 0x0000000000017941 */ /* 0x000fea0003800000 */
.L_x_46:
[----:B0----5:R-:W-:Y:S01]  /*3190*/  HADD2.F32 R10, -RZ, R18.H0_H0 ;  /* 0x20000012ff0a7230 */ /* 0x021fe20000004100 */
[----:B------:R-:W-:Y:S01]  /*31a0*/  ISETP.GT.AND P1, PT, R0, 0x8, P1 ;  /* 0x000000080000780c */ /* 0x000fe20000f24270 */
[----:B------:R-:W-:Y:S03]  /*31b0*/  BSSY B1, `(.L_x_48) ;  /* 0x0000007000017945 */ /* 0x000fe60003800000 */
[----:B---3--:R-:W-:-:S04]  /*31c0*/  FMUL R11, R10, R49 ;  /* 0x000000310a0b7220 */ /* 0x008fc80000400000 */
[----:B------:R-:W-:-:S05]  /*31d0*/  FFMA R11, R46, R48, R11 ;  /* 0x000000302e0b7223 */ /* 0x000fca000000000b */
[----:B------:R-:W-:-:S05]  /*31e0*/  F2FP.F16.F32.PACK_AB R11, RZ, R11 ;  /* 0x0000000bff0b723e */ /* 0x000fca00000000ff */
[----:B------:R0:W-:Y:S01]  /*31f0*/  @P0 STG.E.U16 desc[UR56][R8.64+0x10], R11 ;  /* 0x0000100b08000986 */ /* 0x0001e2000c101538 */
[----:B------:R-:W-:Y:S05]  /*3200*/  @!P1 BRA `(.L_x_49) ;  /* 0x0000000000049947 */ /* 0x000fea0003800000 */
[----:B------:R3:W5:Y:S02]  /*3210*/  LDG.E.LTC128B.U16 R18, desc[UR56][R6.64+0x12] ;  /* 0x0000123806127981 */ /* 0x000764000c1e1520 */
.L_x_49:
[----:B------:R-:W-:Y:S05]  /*3220*/  BSYNC B1 ;  /* 0x0000000000017941 */ /* 0x000fea0003800000 */
.L_x_48:
        /* <DEDUP_REMOVED lines=10> */
.L_x_51:
[----:B------:R-:W-:Y:S05]  /*32d0*/  BSYNC B1 ;  /* 0x0000000000017941 */ /* 0x000fea0003800000 */
.L_x_50:
[----:B0----5:R-:W-:Y:S01]  /*32e0*/  HADD2.F32 R10, -RZ, R18.H0_H0 ;  /* 0x20000012ff0a7230 */ /* 0x021fe20000004100 */
        /* <DEDUP_REMOVED lines=9> */
.L_x_53:
[----:B------:R-:W-:Y:S05]  /*3380*/  BSYNC B1 ;  /* 0x0000000000017941 */ /* 0x000fea0003800000 */
.L_x_52:
        /* <DEDUP_REMOVED lines=9> */
.L_x_55:
[----:B------:R-:W-:Y:S05]  /*3420*/  BSYNC B1 ;  /* 0x0000000000017941 */ /* 0x000fea0003800000 */
.L_x_54:
[----:B0----5:R-:W-:Y:S01]  /*3430*/  HADD2.F32 R10, -RZ, R18.H0_H0 ;  /* 0x20000012ff0a7230 */ /* 0x021fe20000004100 */
        /* <DEDUP_REMOVED lines=8> */
.L_x_57:
[----:B------:R-:W-:Y:S05]  /*34c0*/  BSYNC B1 ;  /* 0x0000000000017941 */ /* 0x000fea0003800000 */
.L_x_56:
        /* <DEDUP_REMOVED lines=10> */
.L_x_59:
[----:B------:R-:W-:Y:S05]  /*3570*/  BSYNC B1 ;  /* 0x0000000000017941 */ /* 0x000fea0003800000 */
.L_x_58:
        /* <DEDUP_REMOVED lines=10> */
.L_x_61:
[----:B------:R-:W-:Y:S05]  /*3620*/  BSYNC B1 ;  /* 0x0000000000017941 */ /* 0x000fea0003800000 */
.L_x_60:
        /* <DEDUP_REMOVED lines=9> */
.L_x_63:
[----:B------:R-:W-:Y:S05]  /*36c0*/  BSYNC B1 ;  /* 0x0000000000017941 */ /* 0x000fea0003800000 */
.L_x_62:
        /* <DEDUP_REMOVED lines=9> */
.L_x_65:
[----:B------:R-:W-:Y:S05]  /*3760*/  BSYNC B1 ;  /* 0x0000000000017941 */ /* 0x000fea0003800000 */
.L_x_64:
        /* <DEDUP_REMOVED lines=10> */
.L_x_67:
[----:B------:R-:W-:Y:S05]  /*3810*/  BSYNC B1 ;  /* 0x0000000000017941 */ /* 0x000fea0003800000 */
.L_x_66:
        /* <DEDUP_REMOVED lines=10> */
.L_x_69:
[----:B------:R-:W-:Y:S05]  /*38c0*/  BSYNC B1 ;  /* 0x0000000000017941 */ /* 0x000fea0003800000 */
.L_x_68:
        /* <DEDUP_REMOVED lines=9> */
.L_x_71:
[----:B------:R-:W-:Y:S05]  /*3960*/  BSYNC B1 ;  /* 0x0000000000017941 */ /* 0x000fea0003800000 */
.L_x_70:
        /* <DEDUP_REMOVED lines=9> */
.L_x_73:
[----:B------:R-:W-:Y:S05]  /*3a00*/  BSYNC B1 ;  /* 0x0000000000017941 */ /* 0x000fea0003800000 */
.L_x_72:
        /* <DEDUP_REMOVED lines=10> */
.L_x_75:
[----:B------:R-:W-:Y:S05]  /*3ab0*/  BSYNC B1 ;  /* 0x0000000000017941 */ /* 0x000fea0003800000 */
.L_x_74:
        /* <DEDUP_REMOVED lines=10> */
.L_x_77:
[----:B------:R-:W-:Y:S05]  /*3b60*/  BSYNC B1 ;  /* 0x0000000000017941 */ /* 0x000fea0003800000 */
.L_x_76:
[----:B0---45:R-:W-:Y:S01]  /*3b70*/  HADD2.F32 R2, -RZ, R18.H0_H0 ;  /* 0x20000012ff027230 */ /* 0x031fe20000004100 */
        /* <DEDUP_REMOVED lines=8> */
.L_x_79:
[----:B------:R-:W-:Y:S05]  /*3c00*/  BSYNC B1 ;  /* 0x0000000000017941 */ /* 0x000fea0003800000 */
.L_x_78:
[----:B0----5:R-:W-:Y:S01]  /*3c10*/  HADD2.F32 R2, -RZ, R18.H0_H0 ;  /* 0x20000012ff027230 */ /* 0x021fe20000004100 */
[----:B------:R-:W-:Y:S01]  /*3c20*/  ISETP.GT.AND P1, PT, R0, 0x8, P1 ;  /* 0x000000080000780c */ /* 0x000fe20000f24270 */
[----:B------:R-:W-:Y:S03]  /*3c30*/  BSSY B1, `(.L_x_80) ;  /* 0x000000a000017945 */ /* 0x000fe60003800000 */
[----:B------:R-:W-:Y:S01]  /*3c40*/  FMUL R3, R2, R49 ;  /* 0x0000003102037220 */ /* 0x000fe20000400000 */
[----:B------:R-:W-:-:S03]  /*3c50*/  @P0 IMAD.MOV.U32 R2, RZ, RZ, R8 ;  /* 0x000000ffff020224 */ /* 0x000fc600078e0008 */
[----:B------:R-:W-:-:S05]  /*3c60*/  FFMA R3, R30, R48, R3 ;  /* 0x000000301e037223 */ /* 0x000fca0000000003 */
[----:B------:R-:W-:-:S04]  /*3c70*/  F2FP.F16.F32.PACK_AB R3, RZ, R3 ;  /* 0x00000003ff03723e */ /* 0x000fc800000000ff */
[----:B-1----:R-:W-:Y:S01]  /*3c80*/  PRMT R4, R3, 0x7610, R4 ;  /* 0x0000761003047816 */ /* 0x002fe20000000004 */
[----:B------:R-:W-:-:S05]  /*3c90*/  @P0 IMAD.MOV.U32 R3, RZ, RZ, R9 ;  /* 0x000000ffff030224 */ /* 0x000fca00078e0009 */
[----:B------:R0:W-:Y:S01]  /*3ca0*/  @P0 STG.E.U16 desc[UR56][R2.64+0x50], R4 ;  /* 0x0000500402000986 */ /* 0x0001e2000c101538 */
[----:B------:R-:W-:Y:S05]  /*3cb0*/  @!P1 BRA `(.L_x_81) ;  /* 0x0000000000049947 */ /* 0x000fea0003800000 */
[----:B------:R1:W5:Y:S02]  /*3cc0*/  LDG.E.LTC128B.U16 R18, desc[UR56][R6.64+0x52] ;  /* 0x0000523806127981 */ /* 0x000364000c1e1520 */
.L_x_81:
[----:B------:R-:W-:Y:S05]  /*3cd0*/  BSYNC B1 ;  /* 0x0000000000017941 */ /* 0x000fea0003800000 */
.L_x_80:
[----:B------:R-:W-:Y:S05]  /*3ce0*/  @!P1 BRA `(.L_x_82) ;  /* 0x0000000400e09947 */ /* 0x000fea0003800000 */
[----:B-----5:R-:W-:-:S05]  /*3cf0*/  HADD2.F32 R18, -RZ, R18.H0_H0 ;  /* 0x20000012ff127230 */ /* 0x020fca0000004100 */
[----:B------:R-:W-:-:S04]  /*3d00*/  FMUL R18, R18, R49 ;  /* 0x0000003112127220 */ /* 0x000fc80000400000 */
[----:B------:R-:W-:-:S05]  /*3d10*/  FFMA R18, R31, R48, R18 ;  /* 0x000000301f127223 */ /* 0x000fca0000000012 */
[----:B------:R-:W-:-:S05]  /*3d20*/  F2FP.F16.F32.PACK_AB R18, RZ, R18 ;  /* 0x00000012ff12723e */ /* 0x000fca00000000ff */
[----:B------:R0:W-:Y:S01]  /*3d30*/  STG.E.U16 desc[UR56][R8.64+0x52], R18 ;  /* 0x0000521208007986 */ /* 0x0001e2000c101538 */
[----:B------:R-:W-:Y:S05]  /*3d40*/  BRA `(.L_x_82) ;  /* 0x0000000400c87947 */ /* 0x000fea0003800000 */
.L_x_37:
[----:B------:R-:W-:Y:S01]  /*3d50*/  ULDC.64 UR4, c[0x0][0x5c0] ;  /* 0x0001700000047ab9 */ /* 0x000fe20000000a00 */
[----:B------:R-:W-:Y:S01]  /*3d60*/  ISETP.GT.AND P3, PT, R62, 0x1, PT ;  /* 0x000000013e00780c */ /* 0x000fe20003f64270 */
[-C--:B------:R-:W-:Y:S01]  /*3d70*/  FMUL R40, R40, R48.reuse ;  /* 0x0000003028287220 */ /* 0x080fe20000400000 */
[----:B------:R-:W-:Y:S01]  /*3d80*/  LEA R2, P1, R20, UR4, 0x1 ;  /* 0x0000000414027c11 */ /* 0x000fe2000f8208ff */
[-C--:B------:R-:W-:Y:S01]  /*3d90*/  FMUL R41, R41, R48.reuse ;  /* 0x0000003029297220 */ /* 0x080fe20000400000 */
[-C--:B------:R-:W-:Y:S01]  /*3da0*/  FMUL R42, R42, R48.reuse ;  /* 0x000000302a2a7220 */ /* 0x080fe20000400000 */
[-C--:B------:R-:W-:Y:S01]  /*3db0*/  FMUL R43, R43, R48.reuse ;  /* 0x000000302b2b7220 */ /* 0x080fe20000400000 */
[----:B------:R-:W-:Y:S01]  /*3dc0*/  LEA.HI.X R3, R20, UR5, R5, 0x1, P1 ;  /* 0x0000000514037c11 */ /* 0x000fe200088f0c05 */
[-C--:B------:R-:W-:Y:S01]  /*3dd0*/  FMUL R44, R44, R48.reuse ;  /* 0x000000302c2c7220 */ /* 0x080fe20000400000 */
[----:B------:R-:W-:Y:S01]  /*3de0*/  ISETP.GT.AND P1, PT, R0, RZ, P3 ;  /* 0x000000ff0000720c */ /* 0x000fe20001f24270 */
[----:B------:R-:W-:Y:S01]  /*3df0*/  FMUL R45, R45, R48 ;  /* 0x000000302d2d7220 */ /* 0x000fe20000400000 */
[----:B------:R-:W-:Y:S01]  /*3e00*/  F2FP.F16.F32.PACK_AB R40, RZ, R40 ;  /* 0x00000028ff28723e */ /* 0x000fe200000000ff */
[-C--:B------:R-:W-:Y:S01]  /*3e10*/  FMUL R46, R46, R48.reuse ;  /* 0x000000302e2e7220 */ /* 0x080fe20000400000 */
[----:B------:R-:W-:Y:S01]  /*3e20*/  F2FP.F16.F32.PACK_AB R41, RZ, R41 ;  /* 0x00000029ff29723e */ /* 0x000fe200000000ff */
[----:B------:R-:W-:Y:S01]  /*3e30*/  FMUL R47, R47, R48 ;  /* 0x000000302f2f7220 */ /* 0x000fe20000400000 */
[C---:B------:R-:W-:Y:S01]  /*3e40*/  SHF.L.U64.HI R5, R54.reuse, 0x1, R55 ;  /* 0x0000000136057819 */ /* 0x040fe20000010237 */
[----:B------:R-:W-:Y:S01]  /*3e50*/  @P2 STG.E.U16 desc[UR56][R2.64], R40 ;  /* 0x0000002802002986 */ /* 0x000fe2000c101538 */
[----:B------:R-:W-:Y:S01]  /*3e60*/  LEA R4, P4, R54, R2, 0x1 ;  /* 0x0000000236047211 */ /* 0x000fe200078808ff */
[-C--:B------:R-:W-:Y:S01]  /*3e70*/  FMUL R32, R32, R48.reuse ;  /* 0x0000003020207220 */ /* 0x080fe20000400000 */
[----:B------:R-:W-:Y:S01]  /*3e80*/  ISETP.GT.AND P2, PT, R62, 0x8, PT ;  /* 0x000000083e00780c */ /* 0x000fe20003f44270 */
[-C--:B------:R-:W-:Y:S01]  /*3e90*/  FMUL R33, R33, R48.reuse ;  /* 0x0000003021217220 */ /* 0x080fe20000400000 */
[C---:B------:R-:W-:Y:S01]  /*3ea0*/  ISETP.GT.AND P3, PT, R0.reuse, 0x8, P3 ;  /* 0x000000080000780c */ /* 0x040fe20001f64270 */
[----:B------:R-:W-:Y:S01]  /*3eb0*/  @P1 STG.E.U16 desc[UR56][R2.64+0x2], R41 ;  /* 0x0000022902001986 */ /* 0x000fe2000c101538 */
[----:B------:R-:W-:Y:S01]  /*3ec0*/  ISETP.GT.AND P1, PT, R0, 0x8, P0 ;  /* 0x000000080000780c */ /* 0x000fe20000724270 */
[----:B------:R-:W-:Y:S01]  /*3ed0*/  IMAD.X R5, R5, 0x1, R3, P4 ;  /* 0x0000000105057824 */ /* 0x000fe200020e0603 */
[----:B------:R-:W-:Y:S01]  /*3ee0*/  ISETP.GT.AND P0, PT, R62, 0x9, PT ;  /* 0x000000093e00780c */ /* 0x000fe20003f04270 */
[-C--:B------:R-:W-:Y:S01]  /*3ef0*/  FMUL R34, R34, R48.reuse ;  /* 0x0000003022227220 */ /* 0x080fe20000400000 */
[C---:B------:R-:W-:Y:S01]  /*3f00*/  ISETP.GT.AND P5, PT, R0.reuse, RZ, P2 ;  /* 0x000000ff0000720c */ /* 0x040fe200017a4270 */
[-C--:B------:R-:W-:Y:S01]  /*3f10*/  FMUL R35, R35, R48.reuse ;  /* 0x0000003023237220 */ /* 0x080fe20000400000 */
[----:B------:R-:W-:Y:S01]  /*3f20*/  ISETP.GT.AND P4, PT, R0, RZ, P0 ;  /* 0x000000ff0000720c */ /* 0x000fe20000784270 */
[----:B------:R-:W-:Y:S01]  /*3f30*/  FMUL R36, R36, R48 ;  /* 0x0000003024247220 */ /* 0x000fe20000400000 */
[----:B------:R-:W-:Y:S01]  /*3f40*/  F2FP.F16.F32.PACK_AB R42, RZ, R42 ;  /* 0x0000002aff2a723e */ /* 0x000fe200000000ff */
[-C--:B------:R-:W-:Y:S01]  /*3f50*/  FMUL R37, R37, R48.reuse ;  /* 0x0000003025257220 */ /* 0x080fe20000400000 */
[----:B------:R-:W-:Y:S01]  /*3f60*/  F2FP.F16.F32.PACK_AB R43, RZ, R43 ;  /* 0x0000002bff2b723e */ /* 0x000fe200000000ff */
[----:B------:R-:W-:Y:S01]  /*3f70*/  FMUL R38, R38, R48 ;  /* 0x0000003026267220 */ /* 0x000fe20000400000 */
[----:B------:R-:W-:Y:S01]  /*3f80*/  F2FP.F16.F32.PACK_AB R44, RZ, R44 ;  /* 0x0000002cff2c723e */ /* 0x000fe200000000ff */
[----:B------:R-:W-:Y:S01]  /*3f90*/  @P1 STG.E.U16 desc[UR56][R4.64], R42 ;  /* 0x0000002a04001986 */ /* 0x000fe2000c101538 */
[----:B------:R-:W-:Y:S01]  /*3fa0*/  F2FP.F16.F32.PACK_AB R45, RZ, R45 ;  /* 0x0000002dff2d723e */ /* 0x000fe200000000ff */
[-C--:B------:R-:W-:Y:S01]  /*3fb0*/  FMUL R39, R39, R48.reuse ;  /* 0x0000003027277220 */ /* 0x080fe20000400000 */
[----:B------:R-:W-:Y:S01]  /*3fc0*/  ISETP.GT.AND P1, PT, R0, 0x8, P2 ;  /* 0x000000080000780c */ /* 0x000fe20001724270 */
[----:B------:R-:W-:Y:S01]  /*3fd0*/  @P3 STG.E.U16 desc[UR56][R4.64+0x2], R43 ;  /* 0x0000022b04003986 */ /* 0x000fe2000c101538 */
[----:B------:R-:W-:Y:S01]  /*3fe0*/  ISETP.GT.AND P2, PT, R62, 0x10, PT ;  /* 0x000000103e00780c */ /* 0x000fe20003f44270 */
[-C--:B------:R-:W-:Y:S01]  /*3ff0*/  FMUL R24, R24, R48.reuse ;  /* 0x0000003018187220 */ /* 0x080fe20000400000 */
[----:B------:R-:W-:Y:S01]  /*4000*/  ISETP.GT.AND P3, PT, R0, 0x8, P0 ;  /* 0x000000080000780c */ /* 0x000fe20000764270 */
[----:B------:R-:W-:Y:S01]  /*4010*/  @P5 STG.E.U16 desc[UR56][R2.64+0x10], R44 ;  /* 0x0000102c02005986 */ /* 0x000fe2000c101538 */
[----:B------:R-:W-:Y:S01]  /*4020*/  ISETP.GT.AND P0, PT, R62, 0x11, PT ;  /* 0x000000113e00780c */ /* 0x000fe20003f04270 */
[-C--:B------:R-:W-:Y:S01]  /*4030*/  FMUL R25, R25, R48.reuse ;  /* 0x0000003019197220 */ /* 0x080fe20000400000 */
[C---:B------:R-:W-:Y:S01]  /*4040*/  ISETP.GT.AND P5, PT, R0.reuse, RZ, P2 ;  /* 0x000000ff0000720c */ /* 0x040fe200017a4270 */
[----:B------:R-:W-:Y:S01]  /*4050*/  @P4 STG.E.U16 desc[UR56][R2.64+0x12], R45 ;  /* 0x0000122d02004986 */ /* 0x000fe2000c101538 */
        /* <DEDUP_REMOVED lines=10> */
[C---:B------:R-:W-:Y:S01]  /*4100*/  ISETP.GT.AND P2, PT, R0.reuse, 0x8, P2 ;  /* 0x000000080000780c */ /* 0x040fe20001744270 */
[----:B------:R-:W-:Y:S01]  /*4110*/  @P3 STG.E.U16 desc[UR56][R4.64+0x12], R47 ;  /* 0x0000122f04003986 */ /* 0x000fe2000c101538 */
[----:B------:R-:W-:Y:S01]  /*4120*/  ISETP.GT.AND P0, PT, R0, 0x8, P0 ;  /* 0x000000080000780c */ /* 0x000fe20000704270 */
[----:B------:R-:W-:Y:S01]  /*4130*/  FMUL R30, R30, R48 ;  /* 0x000000301e1e7220 */ /* 0x000fe20000400000 */
[----:B------:R-:W-:Y:S01]  /*4140*/  F2FP.F16.F32.PACK_AB R34, RZ, R34 ;  /* 0x00000022ff22723e */ /* 0x000fe200000000ff */
[----:B------:R-:W-:Y:S01]  /*4150*/  @P5 STG.E.U16 desc[UR56][R2.64+0x20], R32 ;  /* 0x0000202002005986 */ /* 0x000fe2000c101538 */
[C---:B------:R-:W-:Y:S01]  /*4160*/  ISETP.GT.AND P5, PT, R62.reuse, 0x18, PT ;  /* 0x000000183e00780c */ /* 0x040fe20003fa4270 */
[----:B------:R-:W-:Y:S01]  /*4170*/  FMUL R31, R31, R48 ;  /* 0x000000301f1f7220 */ /* 0x000fe20000400000 */
[----:B------:R-:W-:Y:S01]  /*4180*/  F2FP.F16.F32.PACK_AB R35, RZ, R35 ;  /* 0x00000023ff23723e */ /* 0x000fe200000000ff */
[----:B------:R-:W-:Y:S01]  /*4190*/  @P4 STG.E.U16 desc[UR56][R2.64+0x22], R33 ;  /* 0x0000222102004986 */ /* 0x000fe2000c101538 */
[----:B------:R-:W-:-:S02]  /*41a0*/  ISETP.GT.AND P4, PT, R62, 0x19, PT ;  /* 0x000000193e00780c */ /* 0x000fc40003f84270 */
[C---:B------:R-:W-:Y:S01]  /*41b0*/  ISETP.GT.AND P1, PT, R0.reuse, RZ, P5 ;  /* 0x000000ff0000720c */ /* 0x040fe20002f24270 */
[----:B------:R-:W-:Y:S01]  /*41c0*/  @P2 STG.E.U16 desc[UR56][R4.64+0x20], R34 ;  /* 0x0000202204002986 */ /* 0x000fe2000c101538 */
[C---:B------:R-:W-:Y:S02]  /*41d0*/  ISETP.GT.AND P6, PT, R0.reuse, RZ, P4 ;  /* 0x000000ff0000720c */ /* 0x040fe400027c4270 */
[----:B------:R-:W-:Y:S01]  /*41e0*/  F2FP.F16.F32.PACK_AB R36, RZ, R36 ;  /* 0x00000024ff24723e */ /* 0x000fe200000000ff */
[----:B------:R-:W-:Y:S01]  /*41f0*/  @P0 STG.E.U16 desc[UR56][R4.64+0x22], R35 ;  /* 0x0000222304000986 */ /* 0x000fe2000c101538 */
[----:B------:R-:W-:Y:S02]  /*4200*/  F2FP.F16.F32.PACK_AB R37, RZ, R37 ;  /* 0x00000025ff25723e */ /* 0x000fe400000000ff */
[----:B------:R-:W-:Y:S02]  /*4210*/  ISETP.GT.AND P5, PT, R0, 0x8, P5 ;  /* 0x000000080000780c */ /* 0x000fe40002fa4270 */
[----:B------:R-:W-:-:S02]  /*4220*/  ISETP.GT.AND P3, PT, R62, 0x20, PT ;  /* 0x000000203e00780c */ /* 0x000fc40003f64270 */
[C---:B------:R-:W-:Y:S01]  /*4230*/  ISETP.GT.AND P4, PT, R0.reuse, 0x8, P4 ;  /* 0x000000080000780c */ /* 0x040fe20002784270 */
[----:B------:R-:W-:Y:S01]  /*4240*/  @P1 STG.E.U16 desc[UR56][R2.64+0x30], R36 ;  /* 0x0000302402001986 */ /* 0x000fe2000c101538 */
[----:B------:R-:W-:Y:S02]  /*4250*/  F2FP.F16.F32.PACK_AB R38, RZ, R38 ;  /* 0x00000026ff26723e */ /* 0x000fe400000000ff */
[----:B------:R-:W-:Y:S01]  /*4260*/  F2FP.F16.F32.PACK_AB R39, RZ, R39 ;  /* 0x00000027ff27723e */ /* 0x000fe200000000ff */
[----:B------:R-:W-:Y:S01]  /*4270*/  @P6 STG.E.U16 desc[UR56][R2.64+0x32], R37 ;  /* 0x0000322502006986 */ /* 0x000fe2000c101538 */
[----:B------:R-:W-:Y:S02]  /*4280*/  ISETP.GT.AND P6, PT, R0, RZ, P3 ;  /* 0x000000ff0000720c */ /* 0x000fe40001fc4270 */
[----:B------:R-:W-:Y:S01]  /*4290*/  ISETP.GT.AND P2, PT, R62, 0x21, PT ;  /* 0x000000213e00780c */ /* 0x000fe20003f44270 */
[----:B------:R-:W-:Y:S01]  /*42a0*/  @P5 STG.E.U16 desc[UR56][R4.64+0x30], R38 ;  /* 0x0000302604005986 */ /* 0x000fe2000c101538 */
[----:B------:R-:W-:-:S02]  /*42b0*/  F2FP.F16.F32.PACK_AB R24, RZ, R24 ;  /* 0x00000018ff18723e */ /* 0x000fc400000000ff */
[C---:B------:R-:W-:Y:S01]  /*42c0*/  ISETP.GT.AND P1, PT, R62.reuse, 0x28, PT ;  /* 0x000000283e00780c */ /* 0x040fe20003f24270 */
[----:B------:R-:W-:Y:S01]  /*42d0*/  @P4 STG.E.U16 desc[UR56][R4.64+0x32], R39 ;  /* 0x0000322704004986 */ /* 0x000fe2000c101538 */
[----:B------:R-:W-:Y:S02]  /*42e0*/  ISETP.GT.AND P0, PT, R62, 0x29, PT ;  /* 0x000000293e00780c */ /* 0x000fe40003f04270 */
[C---:B------:R-:W-:Y:S02]  /*42f0*/  ISETP.GT.AND P4, PT, R0.reuse, RZ, P2 ;  /* 0x000000ff0000720c */ /* 0x040fe40001784270 */
[C---:B------:R-:W-:Y:S01]  /*4300*/  ISETP.GT.AND P3, PT, R0.reuse, 0x8, P3 ;  /* 0x000000080000780c */ /* 0x040fe20001f64270 */
[----:B------:R-:W-:Y:S01]  /*4310*/  @P6 STG.E.U16 desc[UR56][R2.64+0x40], R24 ;  /* 0x0000401802006986 */ /* 0x000fe2000c101538 */
[C---:B------:R-:W-:Y:S02]  /*4320*/  ISETP.GT.AND P2, PT, R0.reuse, 0x8, P2 ;  /* 0x000000080000780c */ /* 0x040fe40001744270 */
[----:B------:R-:W-:-:S02]  /*4330*/  ISETP.GT.AND P5, PT, R0, RZ, P1 ;  /* 0x000000ff0000720c */ /* 0x000fc40000fa4270 */
[C---:B------:R-:W-:Y:S02]  /*4340*/  ISETP.GT.AND P6, PT, R0.reuse, RZ, P0 ;  /* 0x000000ff0000720c */ /* 0x040fe400007c4270 */
[C---:B------:R-:W-:Y:S02]  /*4350*/  ISETP.GT.AND P1, PT, R0.reuse, 0x8, P1 ;  /* 0x000000080000780c */ /* 0x040fe40000f24270 */
[----:B------:R-:W-:Y:S02]  /*4360*/  F2FP.F16.F32.PACK_AB R25, RZ, R25 ;  /* 0x00000019ff19723e */ /* 0x000fe400000000ff */
[----:B------:R-:W-:Y:S02]  /*4370*/  F2FP.F16.F32.PACK_AB R26, RZ, R26 ;  /* 0x0000001aff1a723e */ /* 0x000fe400000000ff */
[----:B------:R-:W-:Y:S01]  /*4380*/  F2FP.F16.F32.PACK_AB R27, RZ, R27 ;  /* 0x0000001bff1b723e */ /* 0x000fe200000000ff */
[----:B------:R-:W-:Y:S01]  /*4390*/  @P4 STG.E.U16 desc[UR56][R2.64+0x42], R25 ;  /* 0x0000421902004986 */ /* 0x000fe2000c101538 */
[----:B------:R-:W-:-:S02]  /*43a0*/  ISETP.GT.AND P0, PT, R0, 0x8, P0 ;  /* 0x000000080000780c */ /* 0x000fc40000704270 */
[----:B------:R-:W-:Y:S01]  /*43b0*/  F2FP.F16.F32.PACK_AB R28, RZ, R28 ;  /* 0x0000001cff1c723e */ /* 0x000fe200000000ff */
[----:B------:R-:W-:Y:S01]  /*43c0*/  @P3 STG.E.U16 desc[UR56][R4.64+0x40], R26 ;  /* 0x0000401a04003986 */ /* 0x000fe2000c101538 */
[----:B------:R-:W-:Y:S02]  /*43d0*/  F2FP.F16.F32.PACK_AB R29, RZ, R29 ;  /* 0x0000001dff1d723e */ /* 0x000fe400000000ff */
[----:B------:R-:W-:Y:S01]  /*43e0*/  F2FP.F16.F32.PACK_AB R30, RZ, R30 ;  /* 0x0000001eff1e723e */ /* 0x000fe200000000ff */
[----:B------:R-:W-:Y:S01]  /*43f0*/  @P2 STG.E.U16 desc[UR56][R4.64+0x42], R27 ;  /* 0x0000421b04002986 */ /* 0x000fe2000c101538 */
[----:B------:R-:W-:-:S03]  /*4400*/  F2FP.F16.F32.PACK_AB R31, RZ, R31 ;  /* 0x0000001fff1f723e */ /* 0x000fc600000000ff */
[----:B------:R-:W-:Y:S04]  /*4410*/  @P5 STG.E.U16 desc[UR56][R2.64+0x50], R28 ;  /* 0x0000501c02005986 */ /* 0x000fe8000c101538 */
[----:B------:R0:W-:Y:S02]  /*4420*/  @P6 STG.E.U16 desc[UR56][R2.64+0x52], R29 ;  /* 0x0000521d02006986 */ /* 0x0001e4000c101538 */
[----:B0-----:R-:W-:Y:S02]  /*4430*/  @P1 IMAD.MOV.U32 R2, RZ, RZ, R4 ;  /* 0x000000ffff021224 */ /* 0x001fe400078e0004 */
[----:B------:R-:W-:-:S05]  /*4440*/  @P1 IMAD.MOV.U32 R3, RZ, RZ, R5 ;  /* 0x000000ffff031224 */ /* 0x000fca00078e0005 */
[----:B------:R0:W-:Y:S04]  /*4450*/  @P1 STG.E.U16 desc[UR56][R2.64+0x50], R30 ;  /* 0x0000501e02001986 */ /* 0x0001e8000c101538 */
[----:B------:R0:W-:Y:S02]  /*4460*/  @P0 STG.E.U16 desc[UR56][R4.64+0x52], R31 ;  /* 0x0000521f04000986 */ /* 0x0001e4000c101538 */
.L_x_82:
[----:B------:R-:W-:Y:S05]  /*4470*/  BSYNC B0 ;  /* 0x0000000000007941 */ /* 0x000fea0003800000 */
.L_x_36:
[----:B0-----:R-:W-:Y:S01]  /*4480*/  IMAD.U32 R2, RZ, RZ, UR54 ;  /* 0x00000036ff027e24 */ /* 0x001fe2000f8e00ff */
[----:B------:R-:W-:Y:S01]  /*4490*/  ULDC.64 UR4, c[0x0][0x650] ;  /* 0x0001940000047ab9 */ /* 0x000fe20000000a00 */
[----:B------:R-:W-:Y:S01]  /*44a0*/  IMAD.U32 R3, RZ, RZ, UR55 ;  /* 0x00000037ff037e24 */ /* 0x000fe2000f8e00ff */
[----:B------:R0:W-:Y:S01]  /*44b0*/  SYNCS.ARRIVE.TRANS64.A1T0 RZ, [R58+UR52], RZ ;  /* 0x000000ff3aff79a7 */ /* 0x0001e20008100034 */
[----:B------:R-:W-:Y:S01]  /*44c0*/  PRMT R0, RZ, 0x7610, R0 ;  /* 0x00007610ff007816 */ /* 0x000fe20000000000 */
[----:B-----5:R-:W-:Y:S01]  /*44d0*/  IMAD.MOV.U32 R18, RZ, RZ, -0x1 ;  /* 0xffffffffff127424 */ /* 0x020fe200078e00ff */
[----:B------:R-:W-:Y:S01]  /*44e0*/  LEA R16, P0, R2, R16, 0x1 ;  /* 0x0000001002107211 */ /* 0x000fe200078008ff */
[----:B------:R-:W-:Y:S02]  /*44f0*/  IMAD.MOV.U32 R2, RZ, RZ, -0x1 ;  /* 0xffffffffff027424 */ /* 0x000fe400078e00ff */
[----:B------:R-:W-:Y:S01]  /*4500*/  IMAD.MOV.U32 R19, RZ, RZ, -0x1 ;  /* 0xffffffffff137424 */ /* 0x000fe200078e00ff */
[----:B------:R-:W-:-:S02]  /*4510*/  IADD3.X R17, R17, UR40, RZ, P0, !PT ;  /* 0x0000002811117c10 */ /* 0x000fc400087fe4ff */
[----:B------:R-:W-:-:S04]  /*4520*/  ISETP.GE.U32.AND P0, PT, R16, UR4, PT ;  /* 0x0000000410007c0c */ /* 0x000fc8000bf06070 */
[----:B------:R-:W-:-:S13]  /*4530*/  ISETP.GE.U32.AND.EX P0, PT, R17, UR5, PT, P0 ;  /* 0x0000000511007c0c */ /* 0x000fda000bf06100 */
[----:B0-----:R-:W-:Y:S05]  /*4540*/  @P0 BRA `(.L_x_83) ;  /* 0x0000000400700947 */ /* 0x001fea0003800000 */
[----:B------:R-:W0:Y:S01]  /*4550*/  S2UR UR6, SR_CTAID.X ;  /* 0x00000000000679c3 */ /* 0x000e220000002500 */
[----:B------:R-:W-:Y:S01]  /*4560*/  ULDC.64 UR4, c[0x0][0x628] ;  /* 0x00018a0000047ab9 */ /* 0x000fe20000000a00 */
[----:B------:R-:W-:Y:S01]  /*4570*/  ULDC UR7, c[0x0][0x150] ;  /* 0x0000540000077ab9 */ /* 0x000fe20000000800 */
[----:B------:R-:W-:Y:S01]  /*4580*/  ISETP.NE.U32.AND P0, PT, RZ, UR4, PT ;  /* 0x00000004ff007c0c */ /* 0x000fe2000bf05070 */
[----:B------:R-:W-:Y:S01]  /*4590*/  ULDC UR15, c[0x0][0x630] ;  /* 0x00018c00000f7ab9 */ /* 0x000fe20000000800 */
[C---:B------:R-:W-:Y:S02]  /*45a0*/  R2UR UR16, R16.reuse ;  /* 0x00000000101072ca */ /* 0x040fe400000e0000 */
[----:B------:R-:W-:Y:S01]  /*45b0*/  ISETP.NE.AND.EX P0, PT, RZ, UR5, PT, P0 ;  /* 0x00000005ff007c0c */ /* 0x000fe2000bf05300 */
[----:B------:R-:W5:Y:S01]  /*45c0*/  S2UR UR17, SR_CTAID.Y ;  /* 0x00000000001179c3 */ /* 0x000f620000002600 */
[----:B------:R-:W-:Y:S02]  /*45d0*/  R2UR UR12, R16 ;  /* 0x00000000100c72ca */ /* 0x000fe400000e0000 */
[----:B------:R-:W-:-:S02]  /*45e0*/  R2UR UR13, R17 ;  /* 0x00000000110d72ca */ /* 0x000fc400000e0000 */
[----:B0-----:R-:W-:-:S05]  /*45f0*/  I2FP.F32.U32 R0, UR6 ;  /* 0x0000000600007c45 */ /* 0x001fca0008201000 */
[----:B------:R-:W-:Y:S01]  /*4600*/  FMUL R0, R0, UR7 ;  /* 0x0000000700007c20 */ /* 0x000fe20008400000 */
[----:B------:R-:W-:Y:S01]  /*4610*/  ULDC UR7, c[0x0][0x154] ;  /* 0x0000550000077ab9 */ /* 0x000fe20000000800 */
[----:B-----5:R-:W-:-:S04]  /*4620*/  I2FP.F32.U32 R2, UR17 ;  /* 0x0000001100027c45 */ /* 0x020fc80008201000 */
[----:B------:R-:W0:Y:S01]  /*4630*/  F2I.U32.TRUNC.NTZ R0, R0 ;  /* 0x0000000000007305 */ /* 0x000e22000020f000 */
[----:B------:R-:W-:Y:S01]  /*4640*/  FMUL R2, R2, UR7 ;  /* 0x0000000702027c20 */ /* 0x000fe20008400000 */
[----:B------:R-:W-:Y:S06]  /*4650*/  @!P0 BRA `(.L_x_84) ;  /* 0x0000000000308947 */ /* 0x000fec0003800000 */
        /* <DEDUP_REMOVED lines=12> */
.L_x_84:
[----:B------:R-:W-:Y:S01]  /*4720*/  USHF.R.U64 UR8, UR12, UR15, UR13 ;  /* 0x0000000f0c087299 */ /* 0x000fe2000800120d */
[----:B------:R-:W-:Y:S01]  /*4730*/  R2UR UR5, R17 ;  /* 0x00000000110572ca */ /* 0x000fe200000e0000 */
[----:B------:R-:W-:Y:S01]  /*4740*/  USHF.R.U32.HI UR4, URZ, UR15, UR13 ;  /* 0x0000000f3f047299 */ /* 0x000fe2000801160d */
[----:B------:R-:W5:Y:S01]  /*4750*/  F2I.U32.TRUNC.NTZ R2, R2 ;  /* 0x0000000200027305 */ /* 0x000f62000020f000 */
[----:B------:R-:W-:Y:S01]  /*4760*/  UIADD3 UR9, UP0, URZ, -UR8, URZ ;  /* 0x800000083f097290 */ /* 0x000fe2000ff1e03f */
[----:B------:R-:W-:Y:S01]  /*4770*/  ULDC.64 UR10, c[0x0][0x620] ;  /* 0x00018800000a7ab9 */ /* 0x000fe20000000a00 */
[----:B------:R-:W-:Y:S02]  /*4780*/  ULDC UR13, c[0x0][0x608] ;  /* 0x00018200000d7ab9 */ /* 0x000fe40000000800 */
[----:B------:R-:W-:Y:S01]  /*4790*/  UIADD3.X UR4, URZ, ~UR4, URZ, UP0, !UPT ;  /* 0x800000043f047290 */ /* 0x000fe200087fe43f */
[----:B------:R-:W-:Y:S01]  /*47a0*/  ULDC UR22, c[0x0][0x148] ;  /* 0x0000520000167ab9 */ /* 0x000fe20000000800 */
[----:B------:R-:W-:-:S02]  /*47b0*/  ULDC UR20, c[0x0][0x648] ;  /* 0x0001920000147ab9 */ /* 0x000fc40000000800 */
[----:B------:R-:W-:Y:S01]  /*47c0*/  UIMAD UR7, UR4, UR10, URZ ;  /* 0x0000000a040772a4 */ /* 0x000fe2000f8e023f */
[----:B------:R-:W-:Y:S02]  /*47d0*/  ULDC UR21, c[0x0][0x638] ;  /* 0x00018e0000157ab9 */ /* 0x000fe40000000800 */
[----:B------:R-:W-:Y:S01]  /*47e0*/  UMOV UR4, UR16 ;  /* 0x0000001000047c82 */ /* 0x000fe20008000000 */
[----:B------:R-:W-:Y:S02]  /*47f0*/  UIMAD UR7, UR9, UR11, UR7 ;  /* 0x0000000b090772a4 */ /* 0x000fe4000f8e0207 */
[----:B------:R-:W-:Y:S01]  /*4800*/  UIMAD.WIDE.U32 UR4, UR9, UR10, UR4 ;  /* 0x0000000a090472a5 */ /* 0x000fe2000f8e0004 */
[----:B0-----:R-:W-:Y:S01]  /*4810*/  R2UR UR10, R0 ;  /* 0x00000000000a72ca */ /* 0x001fe200000e0000 */
[----:B------:R-:W-:Y:S01]  /*4820*/  ULDC UR16, c[0x0][0x658] ;  /* 0x0001960000107ab9 */ /* 0x000fe20000000800 */
[----:B-----5:R-:W-:Y:S01]  /*4830*/  R2UR UR12, R2 ;  /* 0x00000000020c72ca */ /* 0x020fe200000e0000 */
[----:B------:R-:W-:Y:S01]  /*4840*/  UIADD3 UR7, UR5, UR7, URZ ;  /* 0x0000000705077290 */ /* 0x000fe2000fffe03f */
[----:B------:R-:W-:-:S02]  /*4850*/  ULDC UR11, c[0x0][0x144] ;  /* 0x00005100000b7ab9 */ /* 0x000fc40000000800 */
[----:B------:R-:W-:Y:S02]  /*4860*/  ULDC UR5, c[0x0][0x618] ;  /* 0x0001860000057ab9 */ /* 0x000fe40000000800 */
[----:B------:R-:W-:Y:S02]  /*4870*/  USHF.R.U64 UR9, UR4, UR5, UR7 ;  /* 0x0000000504097299 */ /* 0x000fe40008001207 */
[----:B------:R-:W-:-:S03]  /*4880*/  USHF.R.U32.HI UR7, URZ, UR5, UR7 ;  /* 0x000000053f077299 */ /* 0x000fc60008011607 */
[----:B------:R-:W-:Y:S01]  /*4890*/  ULDC.64 UR4, c[0x0][0x640] ;  /* 0x0001900000047ab9 */ /* 0x000fe20000000a00 */
[----:B------:R-:W-:Y:S01]  /*48a0*/  USHF.R.U64 UR15, UR9, UR13, UR7 ;  /* 0x0000000d090f7299 */ /* 0x000fe20008001207 */
[----:B------:R-:W-:Y:S01]  /*48b0*/  ISETP.NE.U32.AND P0, PT, RZ, UR4, PT ;  /* 0x00000004ff007c0c */ /* 0x000fe2000bf05070 */
[----:B------:R-:W-:Y:S02]  /*48c0*/  USHF.R.U32.HI UR7, URZ, UR13, UR7 ;  /* 0x0000000d3f077299 */ /* 0x000fe40008011607 */
[----:B------:R-:W-:Y:S01]  /*48d0*/  UIADD3 UR10, -UR10, URZ, URZ ;  /* 0x0000003f0a0a7290 */ /* 0x000fe2000fffe13f */
[----:B------:R-:W-:Y:S01]  /*48e0*/  ISETP.NE.AND.EX P0, PT, RZ, UR5, PT, P0 ;  /* 0x00000005ff007c0c */ /* 0x000fe2000bf05300 */
[----:B------:R-:W-:Y:S02]  /*48f0*/  USHF.R.U64 UR14, UR15, UR16, UR7 ;  /* 0x000000100f0e7299 */ /* 0x000fe40008001207 */
[----:B------:R-:W-:Y:S02]  /*4900*/  UIADD3 UR18, -UR12, URZ, URZ ;  /* 0x0000003f0c127290 */ /* 0x000fe4000fffe13f */
[----:B------:R-:W-:-:S02]  /*4910*/  USHF.R.U32.HI UR13, URZ, UR16, UR7 ;  /* 0x000000103f0d7299 */ /* 0x000fc40008011607 */
[----:B------:R-:W-:Y:S01]  /*4920*/  UIMAD UR19, UR11, UR10, UR6 ;  /* 0x0000000a0b1372a4 */ /* 0x000fe2000f8e0206 */
[----:B------:R-:W-:-:S05]  /*4930*/  UMOV UR12, UR14 ;  /* 0x0000000e000c7c82 */ /* 0x000fca0008000000 */
[----:B------:R-:W-:Y:S06]  /*4940*/  @!P0 BRA `(.L_x_85) ;  /* 0x0000000000288947 */ /* 0x000fec0003800000 */
        /* <DEDUP_REMOVED lines=10> */
.L_x_85:
[----:B------:R-:W-:Y:S01]  /*49f0*/  UISETP.NE.AND UP0, UPT, UR38, URZ, UPT ;  /* 0x0000003f2600728c */ /* 0x000fe2000bf05270 */
[----:B------:R-:W-:Y:S01]  /*4a00*/  IMAD.MOV.U32 R0, RZ, RZ, 0x1 ;  /* 0x00000001ff007424 */ /* 0x000fe200078e00ff */
[----:B------:R-:W-:Y:S01]  /*4a10*/  USHF.R.U64 UR4, UR12, UR20, UR13 ;  /* 0x000000140c047299 */ /* 0x000fe2000800120d */
[----:B------:R-:W-:Y:S01]  /*4a20*/  IMAD.U32 R19, RZ, RZ, UR8 ;  /* 0x00000008ff137e24 */ /* 0x000fe2000f8e00ff */
[----:B------:R-:W-:Y:S02]  /*4a30*/  ULOP3.LUT UR15, UR15, UR45, URZ, 0xc0, !UPT ;  /* 0x0000002d0f0f7292 */ /* 0x000fe4000f8ec03f */
[----:B------:R-:W-:Y:S02]  /*4a40*/  UIADD3 UR5, -UR4, URZ, URZ ;  /* 0x0000003f04057290 */ /* 0x000fe4000fffe13f */
[----:B------:R-:W-:Y:S02]  /*4a50*/  ULOP3.LUT UR9, UR9, UR42, URZ, 0xc0, !UPT ;  /* 0x0000002a09097292 */ /* 0x000fe4000f8ec03f */
[----:B------:R-:W-:-:S02]  /*4a60*/  UIMAD UR4, UR43, UR4, UR15 ;  /* 0x000000042b0472a4 */ /* 0x000fc4000f8e020f */
[----:B------:R-:W-:Y:S02]  /*4a70*/  @UP0 UIMAD UR19, UR22, UR18, UR17 ;  /* 0x00000012161302a4 */ /* 0x000fe4000f8e0211 */
[----:B------:R-:W-:Y:S01]  /*4a80*/  UIMAD UR14, UR5, UR21, UR14 ;  /* 0x00000015050e72a4 */ /* 0x000fe2000f8e020e */
[----:B------:R-:W-:Y:S02]  /*4a90*/  ULDC UR6, c[0x0][0x600] ;  /* 0x0001800000067ab9 */ /* 0x000fe40000000800 */
[----:B------:R-:W-:Y:S01]  /*4aa0*/  ULDC UR5, c[0x0][0x610] ;  /* 0x0001840000057ab9 */ /* 0x000fe20000000800 */
[----:B------:R-:W-:Y:S02]  /*4ab0*/  UIMAD UR14, UR14, UR6, UR9 ;  /* 0x000000060e0e72a4 */ /* 0x000fe4000f8e0209 */
[----:B------:R-:W-:-:S04]  /*4ac0*/  UIMAD UR4, UR4, UR5, UR19 ;  /* 0x00000005040472a4 */ /* 0x000fc8000f8e0213 */
[----:B------:R-:W-:Y:S02]  /*4ad0*/  USEL UR5, UR14, UR4, !UP0 ;  /* 0x000000040e057287 */ /* 0x000fe4000c000000 */
[----:B------:R-:W-:-:S04]  /*4ae0*/  USEL UR4, UR4, UR14, !UP0 ;  /* 0x0000000e04047287 */ /* 0x000fc8000c000000 */
[----:B------:R-:W-:Y:S02]  /*4af0*/  IMAD.U32 R2, RZ, RZ, UR5 ;  /* 0x00000005ff027e24 */ /* 0x000fe4000f8e00ff */
[----:B------:R-:W-:-:S07]  /*4b00*/  IMAD.U32 R18, RZ, RZ, UR4 ;  /* 0x00000004ff127e24 */ /* 0x000fce000f8e00ff */
.L_x_83:
[----:B------:R-:W-:Y:S01]  /*4b10*/  UIADD3 UR44, UR49, UR44, URZ ;  /* 0x0000002c312c7290 */ /* 0x000fe2000fffe03f */
[----:B------:R-:W-:Y:S02]  /*4b20*/  LOP3.LUT P0, RZ, R0, 0xff, RZ, 0xc0, !PT ;  /* 0x000000ff00ff7812 */ /* 0x000fe4000780c0ff */
[----:B------:R-:W-:Y:S01]  /*4b30*/  LOP3.LUT R60, R60, 0x1, RZ, 0x3c, !PT ;  /* 0x000000013c3c7812 */ /* 0x000fe200078e3cff */
[----:B------:R-:W-:Y:S02]  /*4b40*/  USHF.R.U32.HI UR4, URZ, 0x6, UR44 ;  /* 0x000000063f047899 */ /* 0x000fe4000801162c */
[----:B------:R-:W-:Y:S02]  /*4b50*/  UISETP.GT.U32.AND UP0, UPT, UR44, 0x3f, UPT ;  /* 0x0000003f2c00788c */ /* 0x000fe4000bf04070 */
[----:B------:R-:W-:Y:S02]  /*4b60*/  ULOP3.LUT UR4, UR4, 0x1, URZ, 0xc0, !UPT ;  /* 0x0000000104047892 */ /* 0x000fe4000f8ec03f */
[----:B------:R-:W-:-:S02]  /*4b70*/  UISETP.LT.U32.AND UP0, UPT, UR49, 0x40, UP0 ;  /* 0x000000403100788c */ /* 0x000fc40008701070 */
[----:B------:R-:W-:Y:S02]  /*4b80*/  UISETP.NE.U32.AND UP1, UPT, UR4, 0x1, UPT ;  /* 0x000000010400788c */ /* 0x000fe4000bf25070 */
[----:B------:R-:W-:Y:S02]  /*4b90*/  USEL UR5, URZ, 0x1, !UP0 ;  /* 0x000000013f057887 */ /* 0x000fe4000c000000 */
[----:B------:R-:W-:Y:S02]  /*4ba0*/  UISETP.GT.U32.AND UP1, UPT, UR49, 0x3f, !UP1 ;  /* 0x0000003f3100788c */ /* 0x000fe4000cf24070 */
[----:B------:R-:W-:Y:S02]  /*4bb0*/  ULOP3.LUT UR44, UR44, 0x3f, URZ, 0xc0, !UPT ;  /* 0x0000003f2c2c7892 */ /* 0x000fe4000f8ec03f */
[----:B------:R-:W-:-:S04]  /*4bc0*/  USEL UR4, URZ, 0x1, !UP1 ;  /* 0x000000013f047887 */ /* 0x000fc8000c800000 */
[----:B------:R-:W-:Y:S01]  /*4bd0*/  ULOP3.LUT UR46, UR4, UR46, UR5, 0x96, !UPT ;  /* 0x0000002e042e7292 */ /* 0x000fe2000f8e9605 */
[----:B------:R-:W-:Y:S11]  /*4be0*/  @P0 BRA `(.L_x_86) ;  /* 0xffffffd400280947 */ /* 0x000ff6000383ffff */
[----:B------:R-:W-:Y:S05]  /*4bf0*/  EXIT ;  /* 0x000000000000794d */ /* 0x000fea0003800000 */
.L_x_17:
[----:B------:R-:W-:-:S08]  /*4c00*/  ISETP.NE.AND P0, PT, RZ, UR6, PT ;  /* 0x00000006ff007c0c */ /* 0x000fd0000bf05270 */
[----:B------:R-:W0:-:S00]  /*4c10*/  USETMAXREG.DEALLOC.CTAPOOL 0x28 ;  /* 0x00000028000079c8 */ /* 0x000e0000080e0500 */
[----:B------:R-:W-:Y:S05]  /*4c20*/  @P0 EXIT ;  /* 0x000000000000094d */ /* 0x000fea0003800000 */
[----:B0-----:R-:W-:Y:S01]  /*4c30*/  LOP3.LUT P0, RZ, R0, 0xff, RZ, 0xc0, !PT ;  /* 0x000000ff00ff7812 */ /* 0x001fe2000780c0ff */
[----:B------:R-:W-:Y:S02]  /*4c40*/  IMAD.MOV.U32 R8, RZ, RZ, 0x1 ;  /* 0x00000001ff087424 */ /* 0x000fe400078e00ff */
[----:B------:R-:W-:-:S10]  /*4c50*/  IMAD.MOV.U32 R0, RZ, RZ, RZ ;  /* 0x000000ffff007224 */ /* 0x000fd400078e00ff */
[----:B------:R-:W-:Y:S05]  /*4c60*/  @!P0 BRA `(.L_x_87) ;  /* 0x0000000c002c8947 */ /* 0x000fea0003800000 */
[----:B------:R-:W0:Y:S01]  /*4c70*/  S2R R11, SR_CgaCtaId ;  /* 0x00000000000b7919 */ /* 0x000e220000008800 */
[----:B------:R-:W-:Y:S01]  /*4c80*/  LOP3.LUT P0, RZ, R3, 0x1f, RZ, 0xc0, !PT ;  /* 0x0000001f03ff7812 */ /* 0x000fe2000780c0ff */
[----:B------:R-:W-:Y:S01]  /*4c90*/  ULDC UR5, c[0x0][0x658] ;  /* 0x0001960000057ab9 */ /* 0x000fe20000000800 */
[----:B------:R-:W-:Y:S01]  /*4ca0*/  UMOV UR6, 0xffffffff ;  /* 0xffffffff00067882 */ /* 0x000fe20000000000 */
[----:B------:R-:W-:Y:S01]  /*4cb0*/  BSSY B0, `(.L_x_87) ;  /* 0x00000c6000007945 */ /* 0x000fe20003800000 */
[----:B------:R-:W-:Y:S01]  /*4cc0*/  USHF.L.U32 UR6, UR6, UR5, URZ ;  /* 0x0000000506067299 */ /* 0x000fe2000800063f */
[C---:B------:R-:W-:Y:S01]  /*4cd0*/  ISETP.NE.AND P3, PT, R4.reuse, RZ, PT ;  /* 0x000000ff0400720c */ /* 0x040fe20003f65270 */
[----:B------:R-:W-:Y:S01]  /*4ce0*/  IMAD.MOV.U32 R9, RZ, RZ, 0x1 ;  /* 0x00000001ff097424 */ /* 0x000fe200078e00ff */
[----:B------:R-:W-:Y:S01]  /*4cf0*/  ISETP.NE.OR P0, PT, R4, RZ, !P0 ;  /* 0x000000ff0400720c */ /* 0x000fe20004705670 */
[----:B------:R-:W-:Y:S01]  /*4d00*/  IMAD.MOV.U32 R8, RZ, RZ, 0x1 ;  /* 0x00000001ff087424 */ /* 0x000fe200078e00ff */
[----:B------:R-:W-:Y:S01]  /*4d10*/  ULDC UR4, c[0x0][0x600] ;  /* 0x0001800000047ab9 */ /* 0x000fe20000000800 */
[----:B------:R-:W-:Y:S01]  /*4d20*/  IMAD.MOV.U32 R0, RZ, RZ, RZ ;  /* 0x000000ffff007224 */ /* 0x000fe200078e00ff */
[----:B------:R-:W-:Y:S01]  /*4d30*/  UMOV UR7, 0x1 ;  /* 0x0000000100077882 */ /* 0x000fe20000000000 */
[----:B------:R-:W-:-:S02]  /*4d40*/  UIADD3 UR19, UR39, 0x1, URZ ;  /* 0x0000000127137890 */ /* 0x000fc4000fffe03f */
[----:B------:R-:W-:Y:S02]  /*4d50*/  ULOP3.LUT UR22, UR36, 0x2, URZ, 0xfc, !UPT ;  /* 0x0000000224167892 */ /* 0x000fe4000f8efc3f */
[----:B------:R-:W-:Y:S02]  /*4d60*/  UIADD3 UR4, UR4, -0x1, URZ ;  /* 0xffffffff04047890 */ /* 0x000fe4000fffe03f */
[----:B------:R-:W-:Y:S02]  /*4d70*/  USHF.L.U32 UR5, UR7, UR5, URZ ;  /* 0x0000000507057299 */ /* 0x000fe4000800063f */
[----:B------:R-:W-:Y:S01]  /*4d80*/  ULOP3.LUT UR6, URZ, UR6, URZ, 0x33, !UPT ;  /* 0x000000063f067292 */ /* 0x000fe2000f8e333f */
[----:B------:R-:W-:Y:S01]  /*4d90*/  ULDC.64 UR20, c[0x0][0x198] ;  /* 0x0000660000147ab9 */ /* 0x000fe20000000a00 */
[----:B0-----:R-:W-:-:S10]  /*4da0*/  LOP3.LUT R11, R11, 0x1, RZ, 0xc0, !PT ;  /* 0x000000010b0b7812 */ /* 0x001fd400078ec0ff */
.L_x_99:
[----:B------:R-:W-:-:S03]  /*4db0*/  UMOV UR7, 0xffffffff ;  /* 0xffffffff00077882 */ /* 0x000fc60000000000 */
[----:B------:R-:W-:Y:S05]  /*4dc0*/  BRA.DIV UR7, `(.L_x_88) ;  /* 0x00000032075c7947 */ /* 0x000fea000b800000 */
[----:B------:R-:W-:-:S13]  /*4dd0*/  ELECT P6, URZ, PT ;  /* 0x00000000003f782f */ /* 0x000fda00038c0000 */
.L_x_172:
[----:B------:R-:W0:Y:S01]  /*4de0*/  LDC R3, c[0x0][0x28c] ;  /* 0x0000a300ff037b82 */ /* 0x000e220000000800 */
[----:B------:R-:W-:Y:S01]  /*4df0*/  BSSY B1, `(.L_x_89) ;  /* 0x000003c000017945 */ /* 0x000fe20003800000 */
[----:B0-----:R-:W-:-:S13]  /*4e00*/  ISETP.LT.OR P6, PT, R3, 0x1, !P6 ;  /* 0x000000010300780c */ /* 0x001fda00077c1670 */
[----:B------:R-:W-:Y:S05]  /*4e10*/  @P6 BRA `(.L_x_90) ;  /* 0x0000000000e46947 */ /* 0x000fea0003800000 */
[----:B------:R-:W-:Y:S02]  /*4e20*/  IMAD R3, R2, 0x2, R11 ;  /* 0x0000000202037824 */ /* 0x000fe400078e020b */
[----:B------:R-:W-:Y:S02]  /*4e30*/  IMAD.SHL.U32 R18, R18, 0x40, RZ ;  /* 0x0000004012127824 */ /* 0x000fe400078e00ff */
[----:B------:R-:W-:Y:S02]  /*4e40*/  IMAD.MOV.U32 R12, RZ, RZ, RZ ;  /* 0x000000ffff0c7224 */ /* 0x000fe400078e00ff */
[----:B------:R-:W-:Y:S02]  /*4e50*/  IMAD.U32 R13, RZ, RZ, UR19 ;  /* 0x00000013ff0d7e24 */ /* 0x000fe4000f8e00ff */
[----:B------:R-:W-:Y:S02]  /*4e60*/  IMAD.MOV.U32 R2, RZ, RZ, R8 ;  /* 0x000000ffff027224 */ /* 0x000fe400078e0008 */
[----:B------:R-:W-:-:S02]  /*4e70*/  IMAD.MOV.U32 R4, RZ, RZ, R0 ;  /* 0x000000ffff047224 */ /* 0x000fc400078e0000 */
[----:B------:R-:W-:-:S07]  /*4e80*/  IMAD R6, R3, 0x18, RZ ;  /* 0x0000001803067824 */ /* 0x000fce00078e02ff */
.L_x_94:
[----:B------:R-:W0:Y:S01]  /*4e90*/  S2R R10, SR_CgaCtaId ;  /* 0x00000000000a7919 */ /* 0x000e220000008800 */
[----:B------:R-:W-:Y:S01]  /*4ea0*/  MOV R3, 0x400 ;  /* 0x0000040000037802 */ /* 0x000fe20000000f00 */
[----:B------:R-:W1:Y:S03]  /*4eb0*/  @!P3 LDC R5, c[0x0][0x500] ;  /* 0x00014000ff05bb82 */ /* 0x000e660000000800 */
[----:B0-----:R-:W-:Y:S02]  /*4ec0*/  LEA R7, R10, R3, 0x18 ;  /* 0x000000030a077211 */ /* 0x001fe400078ec0ff */
[----:B------:R-:W-:-:S03]  /*4ed0*/  SHF.L.U32 R3, R2, 0x1f, RZ ;  /* 0x0000001f02037819 */ /* 0x000fc600000006ff */
[----:B------:R-:W-:-:S04]  /*4ee0*/  IMAD R10, R4, 0x8, R7 ;  /* 0x00000008040a7824 */ /* 0x000fc800078e0207 */
[----:B------:R-:W0:Y:S02]  /*4ef0*/  SYNCS.PHASECHK.TRANS64.TRYWAIT P1, [R10+URZ+0x200], R3 ;  /* 0x000200030a0075a7 */ /* 0x000e24000802017f */
[----:B01----:R-:W-:Y:S05]  /*4f00*/  @!P1 BRA `(.L_x_91) ;  /* 0x00000030002c9947 */ /* 0x003fea0003800000 */
.L_x_173:
[----:B------:R-:W-:Y:S01]  /*4f10*/  UPRMT UR7, UR22, 0x9910, URZ ;  /* 0x0000991016077896 */ /* 0x000fe2000800003f */
[----:B------:R1:W-:Y:S03]  /*4f20*/  @!P3 SYNCS.ARRIVE.TRANS64 RZ, [R10+URZ], R5 ;  /* 0x000000050affb9a7 */ /* 0x0003e6000800003f */
[----:B------:R-:W-:-:S06]  /*4f30*/  UISETP.NE.AND UP0, UPT, UR7, 0x2, UPT ;  /* 0x000000020700788c */ /* 0x000fcc000bf05270 */
[----:B------:R-:W-:-:S13]  /*4f40*/  PLOP3.LUT P1, PT, PT, PT, UP0, 0x80, 0x0 ;  /* 0x000000000000781c */ /* 0x000fda0003f2f008 */
[----:B-1----:R-:W-:Y:S05]  /*4f50*/  @P1 BRA `(.L_x_92) ;  /* 0x0000000000041947 */ /* 0x002fea0003800000 */
[----:B------:R-:W-:Y:S01]  /*4f60*/  BPT.TRAP 0x1 ;  /* 0x000000040000795c */ /* 0x000fe20000300000 */
.L_x_92:
[----:B------:R-:W-:Y:S05]  /*4f70*/  @P0 BRA `(.L_x_93) ;  /* 0x0000000000040947 */ /* 0x000fea0003800000 */
[----:B------:R-:W-:Y:S01]  /*4f80*/  BPT.TRAP 0x1 ;  /* 0x000000040000795c */ /* 0x000fe20000300000 */
.L_x_93:
[----:B0-----:R-:W-:Y:S01]  /*4f90*/  IMAD R3, R4, 0x2, R11 ;  /* 0x0000000204037824 */ /* 0x001fe200078e020b */
[----:B------:R-:W-:Y:S01]  /*4fa0*/  R2UR UR9, R10 ;  /* 0x000000000a0972ca */ /* 0x000fe200000e0000 */
[--C-:B------:R-:W-:Y:S01]  /*4fb0*/  IMAD R5, R4, 0x800, R7.reuse ;  /* 0x0000080004057824 */ /* 0x100fe200078e0207 */
[----:B------:R-:W-:Y:S01]  /*4fc0*/  UIADD3 UR14, UP0, UR20, 0xf0, URZ ;  /* 0x000000f0140e7890 */ /* 0x000fe2000ff1e03f */
[----:B------:R-:W-:Y:S01]  /*4fd0*/  IMAD R3, R3, 0x180, RZ ;  /* 0x0000018003037824 */ /* 0x000fe200078e02ff */
[----:B------:R-:W-:Y:S01]  /*4fe0*/  R2UR UR11, R18 ;  /* 0x00000000120b72ca */ /* 0x000fe200000e0000 */
[----:B------:R-:W-:Y:S01]  /*4ff0*/  VIADD R13, R13, 0xffffffff ;  /* 0xffffffff0d0d7836 */ /* 0x000fe20000000000 */
[----:B------:R-:W-:Y:S01]  /*5000*/  R2UR UR7, R5 ;  /* 0x00000000050772ca */ /* 0x000fe200000e0000 */
[----:B------:R-:W-:Y:S01]  /*5010*/  IMAD R3, R3, 0x2, R7 ;  /* 0x0000000203037824 */ /* 0x000fe200078e0207 */
[----:B------:R-:W-:Y:S01]  /*5020*/  R2UR UR10, R12 ;  /* 0x000000000c0a72ca */ /* 0x000fe200000e0000 */
[----:B------:R-:W-:Y:S01]  /*5030*/  UIADD3 UR24, UP1, UR20, 0x1f0, URZ ;  /* 0x000001f014187890 */ /* 0x000fe2000ff3e03f */
[----:B------:R-:W-:Y:S01]  /*5040*/  R2UR UR12, R19 ;  /* 0x00000000130c72ca */ /* 0x000fe200000e0000 */
[----:B------:R-:W-:Y:S01]  /*5050*/  UIADD3.X UR15, URZ, UR21, URZ, UP0, !UPT ;  /* 0x000000153f0f7290 */ /* 0x000fe200087fe43f */
[----:B------:R-:W-:Y:S01]  /*5060*/  R2UR UR8, R3 ;  /* 0x00000000030872ca */ /* 0x000fe200000e0000 */
[----:B------:R-:W-:Y:S01]  /*5070*/  VIADD R4, R4, 0x1 ;  /* 0x0000000104047836 */ /* 0x000fe20000000000 */
[----:B------:R-:W-:Y:S01]  /*5080*/  R2UR UR18, R6 ;  /* 0x00000000061272ca */ /* 0x000fe200000e0000 */
[----:B------:R-:W-:Y:S01]  /*5090*/  UIADD3.X UR25, URZ, UR21, URZ, UP1, !UPT ;  /* 0x000000153f197290 */ /* 0x000fe20008ffe43f */
[----:B------:R-:W-:Y:S01]  /*50a0*/  ISETP.GT.AND P2, PT, R13, 0x1, PT ;  /* 0x000000010d00780c */ /* 0x000fe20003f44270 */
[----:B------:R-:W-:Y:S01]  /*50b0*/  UMOV UR16, 0x0 ;  /* 0x0000000000107882 */ /* 0x000fe20000000000 */
[----:B------:R-:W-:Y:S01]  /*50c0*/  UMOV UR17, 0x10000000 ;  /* 0x1000000000117882 */ /* 0x000fe20000000000 */
[----:B------:R-:W-:Y:S01]  /*50d0*/  UIADD3 UR7, UR7, 0x500, URZ ;  /* 0x0000050007077890 */ /* 0x000fe2000fffe03f */
[----:B------:R-:W-:Y:S01]  /*50e0*/  ISETP.NE.AND P1, PT, R4, 0x40, PT ;  /* 0x000000400400780c */ /* 0x000fe20003f25270 */
[----:B------:R-:W-:Y:S01]  /*50f0*/  UMOV UR23, 0x30000 ;  /* 0x0003000000177882 */ /* 0x000fe20000000000 */
[----:B------:R-:W-:-:S02]  /*5100*/  VIADD R12, R12, 0x10 ;  /* 0x000000100c0c7836 */ /* 0x000fc40000000000 */
[----:B------:R-:W-:Y:S01]  /*5110*/  SEL R3, RZ, 0x1, P1 ;  /* 0x00000001ff037807 */ /* 0x000fe20000800000 */
[----:B------:R-:W-:Y:S01]  /*5120*/  UIADD3 UR13, UR8, 0x20500, URZ ;  /* 0x00020500080d7890 */ /* 0x000fe2000fffe03f */
[----:B------:R-:W-:Y:S02]  /*5130*/  SEL R4, R4, RZ, P1 ;  /* 0x000000ff04047207 */ /* 0x000fe40000800000 */
[----:B------:R-:W-:Y:S01]  /*5140*/  UMOV UR8, UR7 ;  /* 0x0000000700087c82 */ /* 0x000fe20008000000 */
[----:B------:R-:W-:Y:S01]  /*5150*/  LOP3.LUT R2, R2, R3, RZ, 0x3c, !PT ;  /* 0x0000000302027212 */ /* 0x000fe200078e3cff */
[----:B------:R0:W-:Y:S02]  /*5160*/  UTMALDG.3D [UR8], [UR14], desc[UR16] ;  /* 0x000010080e0075b4 */ /* 0x0001e40008011000 */
[----:B0-----:R-:W-:Y:S01]  /*5170*/  UMOV UR8, UR13 ;  /* 0x0000000d00087c82 */ /* 0x001fe20008000000 */
[----:B------:R-:W-:Y:S02]  /*5180*/  UMOV UR11, UR18 ;  /* 0x00000012000b7c82 */ /* 0x000fe40008000000 */
[----:B------:R0:W-:Y:S02]  /*5190*/  UTMALDG.3D.MULTICAST [UR8], [UR24], UR23, desc[UR16] ;  /* 0x00001008180073b4 */ /* 0x0001e40008011817 */
[----:B0-----:R-:W-:Y:S05]  /*51a0*/  @P2 BRA `(.L_x_94) ;  /* 0xfffffffc00382947 */ /* 0x001fea000383ffff */
.L_x_90:
[----:B------:R-:W-:Y:S05]  /*51b0*/  BSYNC B1 ;  /* 0x0000000000017941 */ /* 0x000fea0003800000 */
.L_x_89:
[----:B------:R-:W-:Y:S01]  /*51c0*/  LOP3.LUT P4, RZ, R9, 0xff, RZ, 0xc0, !PT ;  /* 0x000000ff09ff7812 */ /* 0x000fe2000788c0ff */
[----:B------:R-:W-:Y:S01]  /*51d0*/  VIADD R0, R0, UR39 ;  /* 0x0000002700007c36 */ /* 0x000fe20008000000 */
[----:B------:R-:W-:Y:S01]  /*51e0*/  ULDC.64 UR8, c[0x0][0x650] ;  /* 0x0001940000087ab9 */ /* 0x000fe20000000a00 */
[----:B------:R-:W-:Y:S01]  /*51f0*/  BSSY B1, `(.L_x_95) ;  /* 0x000006f000017945 */ /* 0x000fe20003800000 */
[----:B------:R-:W-:Y:S01]  /*5200*/  IMAD.MOV.U32 R18, RZ, RZ, -0x1 ;  /* 0xffffffffff127424 */ /* 0x000fe200078e00ff */
[----:B------:R-:W-:Y:S01]  /*5210*/  PRMT R9, RZ, 0x7610, R9 ;  /* 0x00007610ff097816 */ /* 0x000fe20000000009 */
[----:B------:R-:W-:Y:S01]  /*5220*/  IMAD.MOV.U32 R19, RZ, RZ, -0x1 ;  /* 0xffffffffff137424 */ /* 0x000fe200078e00ff */
[C---:B------:R-:W-:Y:S02]  /*5230*/  ISETP.GT.U32.AND P1, PT, R0.reuse, 0x3f, PT ;  /* 0x0000003f0000780c */ /* 0x040fe40003f24070 */
[----:B------:R-:W-:Y:S02]  /*5240*/  SHF.R.U32.HI R2, RZ, 0x6, R0 ;  /* 0x00000006ff027819 */ /* 0x000fe40000011600 */
[----:B------:R-:W-:-:S02]  /*5250*/  LOP3.LUT R0, R0, 0x3f, RZ, 0xc0, !PT ;  /* 0x0000003f00007812 */ /* 0x000fc400078ec0ff */
[----:B------:R-:W0:Y:S01]  /*5260*/  @P4 S2R R4, SR_CgaCtaId ;  /* 0x0000000000044919 */ /* 0x000e220000008800 */
[----:B------:R-:W-:Y:S02]  /*5270*/  @P4 MOV R3, 0x400 ;  /* 0x0000040000034802 */ /* 0x000fe40000000f00 */
[----:B------:R-:W-:-:S04]  /*5280*/  LOP3.LUT R2, R2, 0x1, RZ, 0xc0, !PT ;  /* 0x0000000102027812 */ /* 0x000fc800078ec0ff */
[----:B------:R-:W-:Y:S02]  /*5290*/  ISETP.NE.U32.AND P2, PT, R2, 0x1, PT ;  /* 0x000000010200780c */ /* 0x000fe40003f45070 */
[----:B0-----:R-:W-:Y:S01]  /*52a0*/  @P4 LEA R3, R4, R3, 0x18 ;  /* 0x0000000304034211 */ /* 0x001fe200078ec0ff */
[----:B------:R-:W-:-:S03]  /*52b0*/  IMAD.U32 R4, RZ, RZ, UR39 ;  /* 0x00000027ff047e24 */ /* 0x000fc6000f8e00ff */
[----:B------:R0:W-:Y:S01]  /*52c0*/  @P4 SYNCS.ARRIVE.TRANS64.A1T0 RZ, [R3+URZ+0x438], RZ ;  /* 0x000438ff03ff49a7 */ /* 0x0001e2000810003f */
[----:B------:R-:W-:Y:S02]  /*52d0*/  IADD3 R16, P4, R16, UR54, RZ ;  /* 0x0000003610107c10 */ /* 0x000fe4000ff9e0ff */
[----:B------:R-:W-:Y:S02]  /*52e0*/  ISETP.LT.U32.AND P1, PT, R4, 0x40, P1 ;  /* 0x000000400400780c */ /* 0x000fe40000f21070 */
[----:B------:R-:W-:Y:S02]  /*52f0*/  IADD3.X R17, R17, UR37, RZ, P4, !PT ;  /* 0x0000002511117c10 */ /* 0x000fe4000a7fe4ff */
[----:B------:R-:W-:Y:S02]  /*5300*/  ISETP.GE.U32.AND P4, PT, R16, UR8, PT ;  /* 0x0000000810007c0c */ /* 0x000fe4000bf86070 */
[----:B0-----:R-:W-:Y:S02]  /*5310*/  SEL R3, RZ, 0x1, !P1 ;  /* 0x00000001ff037807 */ /* 0x001fe40004800000 */
[----:B------:R-:W-:-:S02]  /*5320*/  ISETP.GE.U32.AND.EX P1, PT, R17, UR9, PT, P4 ;  /* 0x0000000911007c0c */ /* 0x000fc4000bf26140 */
[----:B------:R-:W-:-:S04]  /*5330*/  ISETP.GT.U32.AND P2, PT, R4, 0x3f, !P2 ;  /* 0x0000003f0400780c */ /* 0x000fc80005744070 */
[----:B------:R-:W-:-:S04]  /*5340*/  SEL R2, RZ, 0x1, !P2 ;  /* 0x00000001ff027807 */ /* 0x000fc80005000000 */
[--C-:B------:R-:W-:Y:S01]  /*5350*/  LOP3.LUT R8, R2, R8, R3.reuse, 0x96, !PT ;  /* 0x0000000802087212 */ /* 0x100fe200078e9603 */
[----:B------:R-:W-:Y:S01]  /*5360*/  IMAD.MOV.U32 R2, RZ, RZ, -0x1 ;  /* 0xffffffffff027424 */ /* 0x000fe200078e00ff */
[----:B------:R-:W-:Y:S01]  /*5370*/  PRMT R3, RZ, 0x7610, R3 ;  /* 0x00007610ff037816 */ /* 0x000fe20000000003 */
[----:B------:R-:W-:Y:S06]  /*5380*/  @P1 BRA `(.L_x_96) ;  /* 0x0000000400541947 */ /* 0x000fec0003800000 */
[----:B------:R-:W0:Y:S01]  /*5390*/  S2UR UR7, SR_CTAID.X ;  /* 0x00000000000779c3 */ /* 0x000e220000002500 */
[----:B------:R-:W-:Y:S01]  /*53a0*/  ULDC.64 UR8, c[0x0][0x628] ;  /* 0x00018a0000087ab9 */ /* 0x000fe20000000a00 */
[----:B------:R-:W-:Y:S01]  /*53b0*/  ULDC UR10, c[0x0][0x150] ;  /* 0x00005400000a7ab9 */ /* 0x000fe20000000800 */
[----:B------:R-:W-:Y:S01]  /*53c0*/  ISETP.NE.U32.AND P1, PT, RZ, UR8, PT ;  /* 0x00000008ff007c0c */ /* 0x000fe2000bf25070 */
[----:B------:R-:W-:Y:S01]  /*53d0*/  ULDC UR11, c[0x0][0x630] ;  /* 0x00018c00000b7ab9 */ /* 0x000fe20000000800 */
[----:B------:R-:W-:Y:S01]  /*53e0*/  ULDC UR13, c[0x0][0x154] ;  /* 0x00005500000d7ab9 */ /* 0x000fe20000000800 */
[----:B------:R-:W-:Y:S01]  /*53f0*/  IMAD.MOV.U32 R2, RZ, RZ, R16 ;  /* 0x000000ffff027224 */ /* 0x000fe200078e0010 */
[----:B------:R-:W-:Y:S01]  /*5400*/  ISETP.NE.AND.EX P1, PT, RZ, UR9, PT, P1 ;  /* 0x00000009ff007c0c */ /* 0x000fe2000bf25310 */
[----:B------:R-:W1:Y:S01]  /*5410*/  S2UR UR12, SR_CTAID.Y ;  /* 0x00000000000c79c3 */ /* 0x000e620000002600 */
[----:B0-----:R-:W-:-:S05]  /*5420*/  I2FP.F32.U32 R3, UR7 ;  /* 0x0000000700037c45 */ /* 0x001fca0008201000 */
[----:B------:R-:W-:Y:S01]  /*5430*/  FMUL R10, R3, UR10 ;  /* 0x0000000a030a7c20 */ /* 0x000fe20008400000 */
[----:B------:R-:W-:-:S05]  /*5440*/  IMAD.MOV.U32 R3, RZ, RZ, R17 ;  /* 0x000000ffff037224 */ /* 0x000fca00078e0011 */
[----:B------:R-:W-:Y:S05]  /*5450*/  @!P1 BRA `(.L_x_97) ;  /* 0x0000000000289947 */ /* 0x000fea0003800000 */
[----:B------:R-:W-:Y:S02]  /*5460*/  ULDC UR10, c[0x0][0x634] ;  /* 0x00018d00000a7ab9 */ /* 0x000fe40000000800 */
[----:B------:R-:W-:-:S05]  /*5470*/  IADD3 R7, P1, R16, UR10, RZ ;  /* 0x0000000a10077c10 */ /* 0x000fca000ff3e0ff */
[----:B------:R-:W-:-:S04]  /*5480*/  IMAD.X R13, RZ, RZ, R17, P1 ;  /* 0x000000ffff0d7224 */ /* 0x000fc800008e0611 */
[----:B------:R-:W-:-:S04]  /*5490*/  IMAD.WIDE.U32 R4, R13, UR8, RZ ;  /* 0x000000080d047c25 */ /* 0x000fc8000f8e00ff */
[----:B------:R-:W-:-:S04]  /*54a0*/  IMAD.WIDE.U32 R4, P1, R7, UR9, R4 ;  /* 0x0000000907047c25 */ /* 0x000fc8000f820004 */
[----:B------:R-:W-:-:S04]  /*54b0*/  IMAD.WIDE.U32 R6, R7, UR8, RZ ;  /* 0x0000000807067c25 */ /* 0x000fc8000f8e00ff */
[----:B------:R-:W-:Y:S01]  /*54c0*/  IMAD.X R3, RZ, RZ, RZ, P1 ;  /* 0x000000ffff037224 */ /* 0x000fe200008e06ff */
[----:B------:R-:W-:Y:S01]  /*54d0*/  IADD3 RZ, P1, R7, R4, RZ ;  /* 0x0000000407ff7210 */ /* 0x000fe20007f3e0ff */
[----:B------:R-:W-:-:S04]  /*54e0*/  IMAD.MOV.U32 R2, RZ, RZ, R5 ;  /* 0x000000ffff027224 */ /* 0x000fc800078e0005 */
[----:B------:R-:W-:-:S08]  /*54f0*/  IMAD.WIDE.U32.X R2, R13, UR9, R2, P1 ;  /* 0x000000090d027c25 */ /* 0x000fd000088e0402 */
.L_x_97:
[--C-:B------:R-:W-:Y:S01]  /*5500*/  SHF.R.U64 R19, R2, UR11, R3.reuse ;  /* 0x0000000b02137c19 */ /* 0x100fe20008001203 */
[----:B------:R-:W0:Y:S01]  /*5510*/  F2I.U32.TRUNC.NTZ R10, R10 ;  /* 0x0000000a000a7305 */ /* 0x000e22000020f000 */
[----:B------:R-:W-:Y:S01]  /*5520*/  SHF.R.U32.HI R2, RZ, UR11, R3 ;  /* 0x0000000bff027c19 */ /* 0x000fe20008011603 */
[----:B------:R-:W-:Y:S01]  /*5530*/  ULDC.64 UR8, c[0x0][0x620] ;  /* 0x0001880000087ab9 */ /* 0x000fe20000000a00 */
[----:B------:R-:W-:Y:S01]  /*5540*/  IADD3 R5, P1, RZ, -R19, RZ ;  /* 0x80000013ff057210 */ /* 0x000fe20007f3e0ff */
[----:B------:R-:W-:Y:S01]  /*5550*/  ULDC.64 UR14, c[0x0][0x640] ;  /* 0x00019000000e7ab9 */ /* 0x000fe20000000a00 */
[----:B-1----:R-:W-:Y:S01]  /*5560*/  I2FP.F32.U32 R4, UR12 ;  /* 0x0000000c00047c45 */ /* 0x002fe20008201000 */
[----:B------:R-:W-:Y:S02]  /*5570*/  ULDC UR11, c[0x0][0x658] ;  /* 0x00019600000b7ab9 */ /* 0x000fe40000000800 */
[----:B------:R-:W-:Y:S01]  /*5580*/  IMAD.X R2, RZ, RZ, ~R2, P1 ;  /* 0x000000ffff027224 */ /* 0x000fe200008e0e02 */
[----:B------:R-:W-:Y:S01]  /*5590*/  ISETP.NE.U32.AND P1, PT, RZ, UR14, PT ;  /* 0x0000000eff007c0c */ /* 0x000fe2000bf25070 */
[----:B------:R-:W-:Y:S01]  /*55a0*/  FMUL R6, R4, UR13 ;  /* 0x0000000d04067c20 */ /* 0x000fe20008400000 */
[----:B------:R-:W-:Y:S01]  /*55b0*/  ULDC UR13, c[0x0][0x648] ;  /* 0x00019200000d7ab9 */ /* 0x000fe20000000800 */
[----:B------:R-:W-:Y:S01]  /*55c0*/  IMAD R4, R2, UR8, RZ ;  /* 0x0000000802047c24 */ /* 0x000fe2000f8e02ff */
[----:B------:R-:W-:Y:S01]  /*55d0*/  ISETP.NE.AND.EX P1, PT, RZ, UR15, PT, P1 ;  /* 0x0000000fff007c0c */ /* 0x000fe2000bf25310 */
[C---:B------:R-:W-:Y:S01]  /*55e0*/  IMAD.WIDE.U32 R2, R5.reuse, UR8, R16 ;  /* 0x0000000805027c25 */ /* 0x040fe2000f8e0010 */
[----:B0-----:R-:W-:Y:S01]  /*55f0*/  R2UR UR8, R10 ;  /* 0x000000000a0872ca */ /* 0x001fe200000e0000 */
[----:B------:R-:W0:Y:S01]  /*5600*/  F2I.U32.TRUNC.NTZ R6, R6 ;  /* 0x0000000600067305 */ /* 0x000e22000020f000 */
[----:B------:R-:W1:Y:S01]  /*5610*/  LDC R10, c[0x0][0x610] ;  /* 0x00018400ff0a7b82 */ /* 0x000e620000000800 */
[----:B------:R-:W-:Y:S01]  /*5620*/  IMAD R5, R5, UR9, R4 ;  /* 0x0000000905057c24 */ /* 0x000fe2000f8e0204 */
[----:B------:R-:W-:-:S03]  /*5630*/  ULDC UR9, c[0x0][0x618] ;  /* 0x0001860000097ab9 */ /* 0x000fc60000000800 */
[----:B------:R-:W-:-:S05]  /*5640*/  IMAD.IADD R3, R3, 0x1, R5 ;  /* 0x0000000103037824 */ /* 0x000fca00078e0205 */
[--C-:B------:R-:W-:Y:S02]  /*5650*/  SHF.R.U64 R12, R2, UR9, R3.reuse ;  /* 0x00000009020c7c19 */ /* 0x100fe40008001203 */
[----:B------:R-:W-:Y:S01]  /*5660*/  SHF.R.U32.HI R3, RZ, UR9, R3 ;  /* 0x00000009ff037c19 */ /* 0x000fe20008011603 */
[----:B------:R-:W-:Y:S01]  /*5670*/  ULDC UR9, c[0x0][0x608] ;  /* 0x0001820000097ab9 */ /* 0x000fe20000000800 */
[----:B0-----:R-:W-:Y:S02]  /*5680*/  R2UR UR10, R6 ;  /* 0x00000000060a72ca */ /* 0x001fe400000e0000 */
[--C-:B------:R-:W-:Y:S02]  /*5690*/  SHF.R.U64 R14, R12, UR9, R3.reuse ;  /* 0x000000090c0e7c19 */ /* 0x100fe40008001203 */
[----:B------:R-:W-:Y:S01]  /*56a0*/  SHF.R.U32.HI R3, RZ, UR9, R3 ;  /* 0x00000009ff037c19 */ /* 0x000fe20008011603 */
[----:B------:R-:W-:-:S03]  /*56b0*/  UIADD3 UR9, -UR8, URZ, URZ ;  /* 0x0000003f08097290 */ /* 0x000fc6000fffe13f */
[--C-:B------:R-:W-:Y:S01]  /*56c0*/  SHF.R.U64 R15, R14, UR11, R3.reuse ;  /* 0x0000000b0e0f7c19 */ /* 0x100fe20008001203 */
[----:B------:R-:W-:Y:S01]  /*56d0*/  ULDC UR8, c[0x0][0x144] ;  /* 0x0000510000087ab9 */ /* 0x000fe20000000800 */
[----:B------:R-:W-:-:S03]  /*56e0*/  SHF.R.U32.HI R3, RZ, UR11, R3 ;  /* 0x0000000bff037c19 */ /* 0x000fc60008011603 */
[----:B------:R-:W-:Y:S01]  /*56f0*/  IMAD.MOV.U32 R2, RZ, RZ, R15 ;  /* 0x000000ffff027224 */ /* 0x000fe200078e000f */
[----:B------:R-:W-:Y:S06]  /*5700*/  @!P1 BRA `(.L_x_98) ;  /* 0x0000000000289947 */ /* 0x000fec0003800000 */
        /* <DEDUP_REMOVED lines=10> */
.L_x_98:
[----:B------:R-:W-:Y:S01]  /*57b0*/  UISETP.NE.AND UP0, UPT, UR38, URZ, UPT ;  /* 0x0000003f2600728c */ /* 0x000fe2000bf05270 */
[----:B------:R-:W-:Y:S01]  /*57c0*/  SHF.R.U64 R3, R2, UR13, R3 ;  /* 0x0000000d02037c19 */ /* 0x000fe20008001203 */
[----:B------:R-:W-:Y:S01]  /*57d0*/  UIADD3 UR10, -UR10, URZ, URZ ;  /* 0x0000003f0a0a7290 */ /* 0x000fe2000fffe13f */
[----:B------:R-:W-:Y:S01]  /*57e0*/  LOP3.LUT R2, R14, UR6, RZ, 0xc0, !PT ;  /* 0x000000060e027c12 */ /* 0x000fe2000f8ec0ff */
[----:B------:R-:W-:Y:S01]  /*57f0*/  UIMAD UR7, UR8, UR9, UR7 ;  /* 0x00000009080772a4 */ /* 0x000fe2000f8e0207 */
[----:B------:R-:W-:Y:S01]  /*5800*/  LOP3.LUT R5, R12, UR4, RZ, 0xc0, !PT ;  /* 0x000000040c057c12 */ /* 0x000fe2000f8ec0ff */
[----:B------:R-:W-:Y:S01]  /*5810*/  IMAD.MOV R4, RZ, RZ, -R3 ;  /* 0x000000ffff047224 */ /* 0x000fe200078e0a03 */
[----:B------:R-:W-:Y:S01]  /*5820*/  ULDC UR8, c[0x0][0x148] ;  /* 0x0000520000087ab9 */ /* 0x000fe20000000800 */
[----:B------:R-:W-:Y:S01]  /*5830*/  IMAD R3, R3, UR5, R2 ;  /* 0x0000000503037c24 */ /* 0x000fe2000f8e0202 */
[----:B------:R-:W-:Y:S02]  /*5840*/  PLOP3.LUT P1, PT, PT, PT, UP0, 0x80, 0x0 ;  /* 0x000000000000781c */ /* 0x000fe40003f2f008 */
[----:B------:R-:W-:-:S03]  /*5850*/  @UP0 UIMAD UR7, UR8, UR10, UR12 ;  /* 0x0000000a080702a4 */ /* 0x000fc6000f8e020c */
[----:B------:R-:W-:Y:S02]  /*5860*/  ULDC UR8, c[0x0][0x638] ;  /* 0x00018e0000087ab9 */ /* 0x000fe40000000800 */
[----:B------:R-:W-:Y:S02]  /*5870*/  IMAD R2, R4, UR8, R15 ;  /* 0x0000000804027c24 */ /* 0x000fe4000f8e020f */
[----:B-1----:R-:W-:Y:S01]  /*5880*/  IMAD R10, R3, R10, UR7 ;  /* 0x00000007030a7e24 */ /* 0x002fe2000f8e020a */
[----:B------:R-:W-:Y:S01]  /*5890*/  ULDC UR7, c[0x0][0x600] ;  /* 0x0001800000077ab9 */ /* 0x000fe20000000800 */
[----:B------:R-:W-:Y:S02]  /*58a0*/  IMAD.MOV.U32 R3, RZ, RZ, 0x1 ;  /* 0x00000001ff037424 */ /* 0x000fe400078e00ff */
[----:B------:R-:W-:-:S05]  /*58b0*/  IMAD R5, R2, UR7, R5 ;  /* 0x0000000702057c24 */ /* 0x000fca000f8e0205 */
[----:B------:R-:W-:Y:S02]  /*58c0*/  SEL R2, R5, R10, !P1 ;  /* 0x0000000a05027207 */ /* 0x000fe40004800000 */
[----:B------:R-:W-:-:S07]  /*58d0*/  SEL R18, R10, R5, !P1 ;  /* 0x000000050a127207 */ /* 0x000fce0004800000 */
.L_x_96:
[----:B------:R-:W-:Y:S05]  /*58e0*/  BSYNC B1 ;  /* 0x0000000000017941 */ /* 0x000fea0003800000 */
.L_x_95:
[----:B------:R-:W-:-:S13]  /*58f0*/  LOP3.LUT P1, RZ, R3, 0xff, RZ, 0xc0, !PT ;  /* 0x000000ff03ff7812 */ /* 0x000fda000782c0ff */
[----:B------:R-:W-:Y:S05]  /*5900*/  @P1 BRA `(.L_x_99) ;  /* 0xfffffff400281947 */ /* 0x000fea000383ffff */
[----:B------:R-:W-:Y:S05]  /*5910*/  BSYNC B0 ;  /* 0x0000000000007941 */ /* 0x000fea0003800000 */
.L_x_87:
[----:B------:R-:W-:-:S03]  /*5920*/  UMOV UR7, 0xffffffff ;  /* 0xffffffff00077882 */ /* 0x000fc60000000000 */
[----:B------:R-:W-:Y:S05]  /*5930*/  BRA.DIV UR7, `(.L_x_100) ;  /* 0x0000002607b47947 */ /* 0x000fea000b800000 */
[----:B------:R-:W-:-:S13]  /*5940*/  ELECT P6, URZ, PT ;  /* 0x00000000003f782f */ /* 0x000fda00038c0000 */
.L_x_176:
[----:B------:R-:W-:Y:S04]  /*5950*/  BSSY B0, `(.L_x_101) ;  /* 0x0000248000007945 */ /* 0x000fe80003800000 */
[----:B------:R-:W-:Y:S05]  /*5960*/  @!P6 BRA `(.L_x_102) ;  /* 0x000000240018e947 */ /* 0x000fea0003800000 */
[----:B------:R-:W-:-:S04]  /*5970*/  ULOP3.LUT UR7, UR36, 0x2, URZ, 0xfc, !UPT ;  /* 0x0000000224077892 */ /* 0x000fc8000f8efc3f */
[----:B------:R-:W-:-:S06]  /*5980*/  UISETP.NE.AND UP0, UPT, UR7, 0x3, UPT ;  /* 0x000000030700788c */ /* 0x000fcc000bf05270 */
[----:B------:R-:W-:-:S13]  /*5990*/  PLOP3.LUT P0, PT, PT, PT, UP0, 0x80, 0x0 ;  /* 0x000000000000781c */ /* 0x000fda0003f0f008 */
[----:B------:R-:W-:Y:S05]  /*59a0*/  @!P0 BRA `(.L_x_103) ;  /* 0x0000000000048947 */ /* 0x000fea0003800000 */
[----:B------:R-:W-:Y:S01]  /*59b0*/  BPT.TRAP 0x1 ;  /* 0x000000040000795c */ /* 0x000fe20000300000 */
.L_x_103:
[----:B------:R-:W0:Y:S01]  /*59c0*/  S2R R3, SR_CgaCtaId ;  /* 0x0000000000037919 */ /* 0x000e220000008800 */
[----:B------:R-:W-:-:S04]  /*59d0*/  MOV R2, 0x400 ;  /* 0x0000040000027802 */ /* 0x000fc80000000f00 */
[----:B0-----:R-:W-:Y:S02]  /*59e0*/  LEA R3, R3, R2, 0x18 ;  /* 0x0000000203037211 */ /* 0x001fe400078ec0ff */
[----:B------:R-:W-:-:S03]  /*59f0*/  SHF.L.U32 R2, R8, 0x1f, RZ ;  /* 0x0000001f08027819 */ /* 0x000fc600000006ff */
[----:B------:R-:W-:-:S04]  /*5a00*/  VIADD R3, R3, 0x200 ;  /* 0x0000020003037836 */ /* 0x000fc80000000000 */
[C---:B------:R-:W-:Y:S02]  /*5a10*/  IMAD R7, R0.reuse, 0x8, R3 ;  /* 0x0000000800077824 */ /* 0x040fe400078e0203 */
[----:B------:R-:W-:Y:S02]  /*5a20*/  VIADD R0, R0, 0x1 ;  /* 0x0000000100007836 */ /* 0x000fe40000000000 */
[----:B------:R-:W0:Y:S03]  /*5a30*/  SYNCS.PHASECHK.TRANS64.TRYWAIT P0, [R7+URZ], R2 ;  /* 0x00000002070075a7 */ /* 0x000e26000800017f */
[----:B------:R-:W-:-:S04]  /*5a40*/  ISETP.NE.AND P1, PT, R0, 0x40, PT ;  /* 0x000000400000780c */ /* 0x000fc80003f25270 */
[----:B------:R-:W-:Y:S02]  /*5a50*/  SEL R5, RZ, 0x1, P1 ;  /* 0x00000001ff057807 */ /* 0x000fe40000800000 */
[----:B------:R-:W-:Y:S02]  /*5a60*/  SEL R0, R0, RZ, P1 ;  /* 0x000000ff00007207 */ /* 0x000fe40000800000 */
[----:B------:R-:W-:-:S03]  /*5a70*/  LOP3.LUT R5, R8, R5, RZ, 0x3c, !PT ;  /* 0x0000000508057212 */ /* 0x000fc600078e3cff */
[----:B------:R-:W-:Y:S01]  /*5a80*/  IMAD R9, R0, 0x8, R3 ;  /* 0x0000000800097824 */ /* 0x000fe200078e0203 */
[----:B------:R-:W-:Y:S01]  /*5a90*/  SHF.L.U32 R4, R5, 0x1f, RZ ;  /* 0x0000001f05047819 */ /* 0x000fe200000006ff */
[----:B0-----:R-:W-:Y:S06]  /*5aa0*/  @!P0 BRA `(.L_x_104) ;  /* 0x0000002400788947 */ /* 0x001fec0003800000 */
.L_x_177:
[----:B------:R-:W1:Y:S01]  /*5ab0*/  SYNCS.PHASECHK.TRANS64.TRYWAIT P0, [R9+URZ], R4 ;  /* 0x00000004090075a7 */ /* 0x000e62000800017f */
[----:B------:R-:W-:-:S05]  /*5ac0*/  VIADD R0, R0, 0x1 ;  /* 0x0000000100007836 */ /* 0x000fca0000000000 */
[----:B------:R-:W-:-:S04]  /*5ad0*/  ISETP.NE.AND P1, PT, R0, 0x40, PT ;  /* 0x000000400000780c */ /* 0x000fc80003f25270 */
[----:B0-----:R-:W-:Y:S02]  /*5ae0*/  SEL R2, RZ, 0x1, P1 ;  /* 0x00000001ff027807 */ /* 0x001fe40000800000 */
[----:B------:R-:W-:Y:S02]  /*5af0*/  SEL R0, R0, RZ, P1 ;  /* 0x000000ff00007207 */ /* 0x000fe40000800000 */
[----:B------:R-:W-:-:S03]  /*5b00*/  LOP3.LUT R7, R5, R2, RZ, 0x3c, !PT ;  /* 0x0000000205077212 */ /* 0x000fc600078e3cff */
[----:B------:R-:W-:Y:S01]  /*5b10*/  IMAD R6, R0, 0x8, R3 ;  /* 0x0000000800067824 */ /* 0x000fe200078e0203 */
[----:B------:R-:W-:Y:S01]  /*5b20*/  SHF.L.U32 R5, R7, 0x1f, RZ ;  /* 0x0000001f07057819 */ /* 0x000fe200000006ff */
[----:B-1----:R-:W-:Y:S06]  /*5b30*/  @!P0 BRA `(.L_x_105) ;  /* 0x0000002400688947 */ /* 0x002fec0003800000 */
.L_x_178:
[----:B------:R-:W1:Y:S01]  /*5b40*/  SYNCS.PHASECHK.TRANS64.TRYWAIT P0, [R6+URZ], R5 ;  /* 0x00000005060075a7 */ /* 0x000e62000800017f */
[----:B------:R-:W-:-:S05]  /*5b50*/  VIADD R0, R0, 0x1 ;  /* 0x0000000100007836 */ /* 0x000fca0000000000 */
[----:B------:R-:W-:-:S04]  /*5b60*/  ISETP.NE.AND P1, PT, R0, 0x40, PT ;  /* 0x000000400000780c */ /* 0x000fc80003f25270 */
[----:B------:R-:W-:Y:S02]  /*5b70*/  SEL R2, RZ, 0x1, P1 ;  /* 0x00000001ff027807 */ /* 0x000fe40000800000 */
[----:B------:R-:W-:Y:S02]  /*5b80*/  SEL R0, R0, RZ, P1 ;  /* 0x000000ff00007207 */ /* 0x000fe40000800000 */
[----:B------:R-:W-:-:S03]  /*5b90*/  LOP3.LUT R7, R7, R2, RZ, 0x3c, !PT ;  /* 0x0000000207077212 */ /* 0x000fc600078e3cff */
[----:B0-----:R-:W-:Y:S01]  /*5ba0*/  IMAD R9, R0, 0x8, R3 ;  /* 0x0000000800097824 */ /* 0x001fe200078e0203 */
[----:B------:R-:W-:Y:S01]  /*5bb0*/  SHF.L.U32 R4, R7, 0x1f, RZ ;  /* 0x0000001f07047819 */ /* 0x000fe200000006ff */
[----:B-1----:R-:W-:Y:S06]  /*5bc0*/  @!P0 BRA `(.L_x_106) ;  /* 0x0000002400588947 */ /* 0x002fec0003800000 */
.L_x_179:
        /* <DEDUP_REMOVED lines=9> */
.L_x_180:
        /* <DEDUP_REMOVED lines=9> */
.L_x_181:
        /* <DEDUP_REMOVED lines=9> */
.L_x_182:
        /* <DEDUP_REMOVED lines=9> */
.L_x_183:
        /* <DEDUP_REMOVED lines=9> */
.L_x_184:
        /* <DEDUP_REMOVED lines=9> */
.L_x_185:
        /* <DEDUP_REMOVED lines=9> */
.L_x_186:
        /* <DEDUP_REMOVED lines=9> */
.L_x_187:
        /* <DEDUP_REMOVED lines=9> */
.L_x_188:
        /* <DEDUP_REMOVED lines=9> */
.L_x_189:
        /* <DEDUP_REMOVED lines=9> */
.L_x_190:
        /* <DEDUP_REMOVED lines=9> */
.L_x_191:
        /* <DEDUP_REMOVED lines=9> */
.L_x_192:
        /* <DEDUP_REMOVED lines=9> */
.L_x_193:
        /* <DEDUP_REMOVED lines=9> */
.L_x_194:
        /* <DEDUP_REMOVED lines=9> */
.L_x_195:
        /* <DEDUP_REMOVED lines=9> */
.L_x_196:
        /* <DEDUP_REMOVED lines=9> */
.L_x_197:
        /* <DEDUP_REMOVED lines=9> */
.L_x_198:
        /* <DEDUP_REMOVED lines=9> */
.L_x_199:
        /* <DEDUP_REMOVED lines=9> */
.L_x_200:
        /* <DEDUP_REMOVED lines=9> */
.L_x_201:
        /* <DEDUP_REMOVED lines=9> */
.L_x_202:
        /* <DEDUP_REMOVED lines=9> */
.L_x_203:
        /* <DEDUP_REMOVED lines=9> */
.L_x_204:
        /* <DEDUP_REMOVED lines=9> */
.L_x_205:
        /* <DEDUP_REMOVED lines=9> */
.L_x_206:
        /* <DEDUP_REMOVED lines=9> */
.L_x_207:
        /* <DEDUP_REMOVED lines=9> */
.L_x_208:
        /* <DEDUP_REMOVED lines=9> */
.L_x_209:
        /* <DEDUP_REMOVED lines=9> */
.L_x_210:
        /* <DEDUP_REMOVED lines=9> */
.L_x_211:
        /* <DEDUP_REMOVED lines=9> */
.L_x_212:
        /* <DEDUP_REMOVED lines=9> */
.L_x_213:
        /* <DEDUP_REMOVED lines=9> */
.L_x_214:
        /* <DEDUP_REMOVED lines=9> */
.L_x_215:
        /* <DEDUP_REMOVED lines=9> */
.L_x_216:
        /* <DEDUP_REMOVED lines=9> */
.L_x_217:
        /* <DEDUP_REMOVED lines=9> */
.L_x_218:
        /* <DEDUP_REMOVED lines=9> */
.L_x_219:
        /* <DEDUP_REMOVED lines=9> */
.L_x_220:
        /* <DEDUP_REMOVED lines=9> */
.L_x_221:
        /* <DEDUP_REMOVED lines=9> */
.L_x_222:
        /* <DEDUP_REMOVED lines=9> */
.L_x_223:
        /* <DEDUP_REMOVED lines=9> */
.L_x_224:
        /* <DEDUP_REMOVED lines=9> */
.L_x_225:
        /* <DEDUP_REMOVED lines=9> */
.L_x_226:
        /* <DEDUP_REMOVED lines=9> */
.L_x_227:
        /* <DEDUP_REMOVED lines=9> */
.L_x_228:
        /* <DEDUP_REMOVED lines=9> */
.L_x_229:
        /* <DEDUP_REMOVED lines=9> */
.L_x_230:
        /* <DEDUP_REMOVED lines=9> */
.L_x_231:
        /* <DEDUP_REMOVED lines=9> */
.L_x_232:
        /* <DEDUP_REMOVED lines=9> */
.L_x_233:
        /* <DEDUP_REMOVED lines=9> */
.L_x_234:
        /* <DEDUP_REMOVED lines=9> */
.L_x_235:
        /* <DEDUP_REMOVED lines=9> */
.L_x_236:
        /* <DEDUP_REMOVED lines=9> */
.L_x_237:
        /* <DEDUP_REMOVED lines=9> */
.L_x_238:
[----:B------:R-:W1:Y:S01]  /*7d00*/  SYNCS.PHASECHK.TRANS64.TRYWAIT P0, [R6+URZ], R5 ;  /* 0x00000005060075a7 */ /* 0x000e62000800017f */
[----:B------:R-:W-:-:S05]  /*7d10*/  VIADD R0, R0, 0x1 ;  /* 0x0000000100007836 */ /* 0x000fca0000000000 */
[----:B------:R-:W-:-:S04]  /*7d20*/  ISETP.NE.AND P1, PT, R0, 0x40, PT ;  /* 0x000000400000780c */ /* 0x000fc80003f25270 */
[----:B------:R-:W-:Y:S02]  /*7d30*/  SEL R2, RZ, 0x1, P1 ;  /* 0x00000001ff027807 */ /* 0x000fe40000800000 */
[----:B------:R-:W-:Y:S02]  /*7d40*/  SEL R0, R0, RZ, P1 ;  /* 0x000000ff00007207 */ /* 0x000fe40000800000 */
[----:B------:R-:W-:Y:S01]  /*7d50*/  LOP3.LUT R2, R7, R2, RZ, 0x3c, !PT ;  /* 0x0000000207027212 */ /* 0x000fe200078e3cff */
[----:B-1----:R-:W-:Y:S06]  /*7d60*/  @!P0 BRA `(.L_x_166) ;  /* 0x0000001400a08947 */ /* 0x002fec0003800000 */
.L_x_239:
[----:B------:R-:W-:Y:S01]  /*7d70*/  IMAD R3, R0, 0x8, R3 ;  /* 0x0000000800037824 */ /* 0x000fe200078e0203 */
[----:B------:R-:W-:-:S07]  /*7d80*/  SHF.L.U32 R0, R2, 0x1f, RZ ;  /* 0x0000001f02007819 */ /* 0x000fce00000006ff */
.L_x_167:
[----:B--2---:R2:W3:Y:S02]  /*7d90*/  SYNCS.PHASECHK.TRANS64.TRYWAIT P0, [R3+URZ], R0 ;  /* 0x00000000030075a7 */ /* 0x0044e4000800017f */
[----:B---3--:R-:W-:Y:S05]  /*7da0*/  @!P0 NANOSLEEP.SYNCS 0x989680 ;  /* 0x009896800000895d */ /* 0x008fea0003900000 */
[----:B------:R-:W3:Y:S02]  /*7db0*/  @!P0 SYNCS.PHASECHK.TRANS64 P0, [R3+URZ], R0 ;  /* 0x00000000030085a7 */ /* 0x000ee4000800007f */
[----:B---3--:R-:W-:Y:S05]  /*7dc0*/  @!P0 BRA `(.L_x_167) ;  /* 0xfffffffc00f08947 */ /* 0x008fea000383ffff */
.L_x_102:
[----:B------:R-:W-:Y:S05]  /*7dd0*/  BSYNC B0 ;  /* 0x0000000000007941 */ /* 0x000fea0003800000 */
.L_x_101:
[----:B------:R-:W-:Y:S05]  /*7de0*/  EXIT ;  /* 0x000000000000794d */ /* 0x000fea0003800000 */
.L_x_19:
[----:B0-----:R0:W1:Y:S02]  /*7df0*/  SYNCS.PHASECHK.TRANS64.TRYWAIT P0, [R57+URZ+-0x8], R0 ;  /* 0xfffff800390075a7 */ /* 0x001064000800017f */
[----:B-1----:R-:W-:Y:S05]  /*7e00*/  @!P0 NANOSLEEP.SYNCS 0x989680 ;  /* 0x009896800000895d */ /* 0x002fea0003900000 */
[----:B------:R-:W1:Y:S02]  /*7e10*/  @!P0 SYNCS.PHASECHK.TRANS64 P0, [R57+URZ+-0x8], R0 ;  /* 0xfffff800390085a7 */ /* 0x000e64000800007f */
[----:B-1----:R-:W-:Y:S05]  /*7e20*/  @!P0 BRA `(.L_x_19) ;  /* 0xfffffffc00f08947 */ /* 0x002fea000383ffff */
[----:B------:R-:W-:Y:S05]  /*7e30*/  BRA `(.L_x_168) ;  /* 0xffffffa000a07947 */ /* 0x000fea000383ffff */
.L_x_24:
[----:B-1----:R1:W2:Y:S02]  /*7e40*/  SYNCS.PHASECHK.TRANS64.TRYWAIT P1, [R3+URZ], R0 ;  /* 0x00000000030075a7 */ /* 0x0022a4000802017f */
[----:B--2---:R-:W-:Y:S05]  /*7e50*/  @!P1 NANOSLEEP.SYNCS 0x989680 ;  /* 0x009896800000995d */ /* 0x004fea0003900000 */
[----:B------:R-:W2:Y:S02]  /*7e60*/  @!P1 SYNCS.PHASECHK.TRANS64 P1, [R3+URZ], R0 ;  /* 0x00000000030095a7 */ /* 0x000ea4000802007f */
[----:B--2---:R-:W-:Y:S05]  /*7e70*/  @!P1 BRA `(.L_x_24) ;  /* 0xfffffffc00f09947 */ /* 0x004fea000383ffff */
[----:B------:R-:W-:Y:S05]  /*7e80*/  BRA `(.L_x_23) ;  /* 0xffffffa400107947 */ /* 0x000fea000383ffff */
.L_x_29:
[----:B-1----:R-:W-:-:S04]  /*7e90*/  IMAD.U32 R5, RZ, RZ, UR4 ;  /* 0x00000004ff057e24 */ /* 0x002fc8000f8e00ff */
[----:B------:R1:W2:Y:S03]  /*7ea0*/  SYNCS.PHASECHK.TRANS64.TRYWAIT P1, [R5+URZ], R4 ;  /* 0x00000004050075a7 */ /* 0x0002a6000802017f */
[----:B--2---:R-:W-:Y:S05]  /*7eb0*/  @!P1 NANOSLEEP.SYNCS 0x989680 ;  /* 0x009896800000995d */ /* 0x004fea0003900000 */
[----:B------:R-:W2:Y:S02]  /*7ec0*/  @!P1 SYNCS.PHASECHK.TRANS64 P1, [R5+URZ], R4 ;  /* 0x00000004050095a7 */ /* 0x000ea4000802007f */
[----:B--2---:R-:W-:Y:S05]  /*7ed0*/  @!P1 BRA `(.L_x_29) ;  /* 0xfffffffc00ec9947 */ /* 0x004fea000383ffff */
[----:B------:R-:W-:Y:S05]  /*7ee0*/  BRA `(.L_x_28) ;  /* 0xffffffa4009c7947 */ /* 0x000fea000383ffff */
.L_x_35:
[----:B0-----:R0:W1:Y:S02]  /*7ef0*/  SYNCS.PHASECHK.TRANS64.TRYWAIT P0, [R57+URZ+0x8], R0 ;  /* 0x00000800390075a7 */ /* 0x001064000800017f */
[----:B-1----:R-:W-:Y:S05]  /*7f00*/  @!P0 NANOSLEEP.SYNCS 0x989680 ;  /* 0x009896800000895d */ /* 0x002fea0003900000 */
[----:B------:R-:W1:Y:S02]  /*7f10*/  @!P0 SYNCS.PHASECHK.TRANS64 P0, [R57+URZ+0x8], R0 ;  /* 0x00000800390085a7 */ /* 0x000e64000800007f */
[----:B-1----:R-:W-:Y:S05]  /*7f20*/  @!P0 BRA `(.L_x_35) ;  /* 0xfffffffc00f08947 */ /* 0x002fea000383ffff */
[----:B------:R-:W-:Y:S05]  /*7f30*/  BRA `(.L_x_169) ;  /* 0xffffffa8008c7947 */ /* 0x000fea000383ffff */
.L_x_88:
[----:B------:R-:W-:Y:S01]  /*7f40*/  BSSY B1, `(.L_x_170) ;  /* 0x0000006000017945 */ /* 0x000fe20003800000 */
[----:B------:R-:W-:-:S07]  /*7f50*/  IMAD.MOV.U32 R15, RZ, RZ, -0x1 ;  /* 0xffffffffff0f7424 */ /* 0x000fce00078e00ff */
[----:B-----5:R-:W-:Y:S05]  /*7f60*/  WARPSYNC.COLLECTIVE R15, `(.L_x_171) ;  /* 0x000000000f0c7348 */ /* 0x020fea0003c00000 */
[----:B------:R-:W-:Y:S02]  /*7f70*/  ELECT P6, UR62, PT ;  /* 0x00000000003e782f */ /* 0x000fe400038c0000 */
[----:B------:R-:W-:Y:S01]  /*7f80*/  MOV R14, UR62 ;  /* 0x0000003e000e7c02 */ /* 0x000fe20008000f00 */
[----:B-----5:R-:W-:Y:S10]  /*7f90*/  ENDCOLLECTIVE ;  /* 0x000000000000791b */ /* 0x020ff40003800000 */
.L_x_171:
[----:B------:R-:W-:Y:S05]  /*7fa0*/  BSYNC B1 ;  /* 0x0000000000017941 */ /* 0x000fea0003800000 */
.L_x_170:
[----:B------:R-:W-:Y:S05]  /*7fb0*/  BRA `(.L_x_172) ;  /* 0xffffffcc00887947 */ /* 0x000fea000383ffff */
.L_x_91:
[----:B0-----:R0:W1:Y:S02]  /*7fc0*/  SYNCS.PHASECHK.TRANS64.TRYWAIT P1, [R10+URZ+0x200], R3 ;  /* 0x000200030a0075a7 */ /* 0x001064000802017f */
[----:B-1----:R-:W-:Y:S05]  /*7fd0*/  @!P1 NANOSLEEP.SYNCS 0x989680 ;  /* 0x009896800000995d */ /* 0x002fea0003900000 */
[----:B------:R-:W1:Y:S02]  /*7fe0*/  @!P1 SYNCS.PHASECHK.TRANS64 P1, [R10+URZ+0x200], R3 ;  /* 0x000200030a0095a7 */ /* 0x000e64000802007f */
[----:B-1----:R-:W-:Y:S05]  /*7ff0*/  @!P1 BRA `(.L_x_91) ;  /* 0xfffffffc00f09947 */ /* 0x002fea000383ffff */
[----:B------:R-:W-:Y:S05]  /*8000*/  BRA `(.L_x_173) ;  /* 0xffffffcc00c07947 */ /* 0x000fea000383ffff */
.L_x_100:
[----:B------:R-:W-:Y:S01]  /*8010*/  BSSY B0, `(.L_x_174) ;  /* 0x0000006000007945 */ /* 0x000fe20003800000 */
[----:B------:R-:W-:-:S07]  /*8020*/  IMAD.MOV.U32 R15, RZ, RZ, -0x1 ;  /* 0xffffffffff0f7424 */ /* 0x000fce00078e00ff */
[----:B-----5:R-:W-:Y:S05]  /*8030*/  WARPSYNC.COLLECTIVE R15, `(.L_x_175) ;  /* 0x000000000f0c7348 */ /* 0x020fea0003c00000 */
[----:B------:R-:W-:Y:S02]  /*8040*/  ELECT P6, UR62, PT ;  /* 0x00000000003e782f */ /* 0x000fe400038c0000 */
[----:B------:R-:W-:Y:S01]  /*8050*/  MOV R14, UR62 ;  /* 0x0000003e000e7c02 */ /* 0x000fe20008000f00 */
[----:B-----5:R-:W-:Y:S10]  /*8060*/  ENDCOLLECTIVE ;  /* 0x000000000000791b */ /* 0x020ff40003800000 */
.L_x_175:
[----:B------:R-:W-:Y:S05]  /*8070*/  BSYNC B0 ;  /* 0x0000000000007941 */ /* 0x000fea0003800000 */
.L_x_174:
[----:B------:R-:W-:Y:S05]  /*8080*/  BRA `(.L_x_176) ;  /* 0xffffffd800307947 */ /* 0x000fea000383ffff */
.L_x_104:
[----:B0-----:R0:W1:Y:S02]  /*8090*/  SYNCS.PHASECHK.TRANS64.TRYWAIT P0, [R7+URZ], R2 ;  /* 0x00000002070075a7 */ /* 0x001064000800017f */
[----:B-1----:R-:W-:Y:S05]  /*80a0*/  @!P0 NANOSLEEP.SYNCS 0x989680 ;  /* 0x009896800000895d */ /* 0x002fea0003900000 */
[----:B------:R-:W1:Y:S02]  /*80b0*/  @!P0 SYNCS.PHASECHK.TRANS64 P0, [R7+URZ], R2 ;  /* 0x00000002070085a7 */ /* 0x000e64000800007f */
[----:B-1----:R-:W-:Y:S05]  /*80c0*/  @!P0 BRA `(.L_x_104) ;  /* 0xfffffffc00f08947 */ /* 0x002fea000383ffff */
[----:B------:R-:W-:Y:S05]  /*80d0*/  BRA `(.L_x_177) ;  /* 0xffffffd800747947 */ /* 0x000fea000383ffff */
.L_x_105:
[----:B0-----:R0:W1:Y:S02]  /*80e0*/  SYNCS.PHASECHK.TRANS64.TRYWAIT P0, [R9+URZ], R4 ;  /* 0x00000004090075a7 */ /* 0x001064000800017f */
[----:B-1----:R-:W-:Y:S05]  /*80f0*/  @!P0 NANOSLEEP.SYNCS 0x989680 ;  /* 0x009896800000895d */ /* 0x002fea0003900000 */
[----:B------:R-:W1:Y:S02]  /*8100*/  @!P0 SYNCS.PHASECHK.TRANS64 P0, [R9+URZ], R4 ;  /* 0x00000004090085a7 */ /* 0x000e64000800007f */
[----:B-1----:R-:W-:Y:S05]  /*8110*/  @!P0 BRA `(.L_x_105) ;  /* 0xfffffffc00f08947 */ /* 0x002fea000383ffff */
[----:B------:R-:W-:Y:S05]  /*8120*/  BRA `(.L_x_178) ;  /* 0xffffffd800847947 */ /* 0x000fea000383ffff */
.L_x_106:
[----:B0-----:R0:W1:Y:S02]  /*8130*/  SYNCS.PHASECHK.TRANS64.TRYWAIT P0, [R6+URZ], R5 ;  /* 0x00000005060075a7 */ /* 0x001064000800017f */
[----:B-1----:R-:W-:Y:S05]  /*8140*/  @!P0 NANOSLEEP.SYNCS 0x989680 ;  /* 0x009896800000895d */ /* 0x002fea0003900000 */
[----:B------:R-:W1:Y:S02]  /*8150*/  @!P0 SYNCS.PHASECHK.TRANS64 P0, [R6+URZ], R5 ;  /* 0x00000005060085a7 */ /* 0x000e64000800007f */
[----:B-1----:R-:W-:Y:S05]  /*8160*/  @!P0 BRA `(.L_x_106) ;  /* 0xfffffffc00f08947 */ /* 0x002fea000383ffff */
[----:B------:R-:W-:Y:S05]  /*8170*/  BRA `(.L_x_179) ;  /* 0xffffffd800947947 */ /* 0x000fea000383ffff */
.L_x_107:
[----:B0-----:R0:W1:Y:S02]  /*8180*/  SYNCS.PHASECHK.TRANS64.TRYWAIT P0, [R9+URZ], R4 ;  /* 0x00000004090075a7 */ /* 0x001064000800017f */
[----:B-1----:R-:W-:Y:S05]  /*8190*/  @!P0 NANOSLEEP.SYNCS 0x989680 ;  /* 0x009896800000895d */ /* 0x002fea0003900000 */
[----:B------:R-:W1:Y:S02]  /*81a0*/  @!P0 SYNCS.PHASECHK.TRANS64 P0, [R9+URZ], R4 ;  /* 0x00000004090085a7 */ /* 0x000e64000800007f */
[----:B-1----:R-:W-:Y:S05]  /*81b0*/  @!P0 BRA `(.L_x_107) ;  /* 0xfffffffc00f08947 */ /* 0x002fea000383ffff */
[----:B------:R-:W-:Y:S05]  /*81c0*/  BRA `(.L_x_180) ;  /* 0xffffffd800a47947 */ /* 0x000fea000383ffff */
.L_x_108:
[----:B0-----:R0:W1:Y:S02]  /*81d0*/  SYNCS.PHASECHK.TRANS64.TRYWAIT P0, [R6+URZ], R5 ;  /* 0x00000005060075a7 */ /* 0x001064000800017f */
[----:B-1----:R-:W-:Y:S05]  /*81e0*/  @!P0 NANOSLEEP.SYNCS 0x989680 ;  /* 0x009896800000895d */ /* 0x002fea0003900000 */
[----:B------:R-:W1:Y:S02]  /*81f0*/  @!P0 SYNCS.PHASECHK.TRANS64 P0, [R6+URZ], R5 ;  /* 0x00000005060085a7 */ /* 0x000e64000800007f */
[----:B-1----:R-:W-:Y:S05]  /*8200*/  @!P0 BRA `(.L_x_108) ;  /* 0xfffffffc00f08947 */ /* 0x002fea000383ffff */
[----:B------:R-:W-:Y:S05]  /*8210*/  BRA `(.L_x_181) ;  /* 0xffffffd800b47947 */ /* 0x000fea000383ffff */
.L_x_109:
[----:B0-----:R0:W1:Y:S02]  /*8220*/  SYNCS.PHASECHK.TRANS64.TRYWAIT P0, [R9+URZ], R4 ;  /* 0x00000004090075a7 */ /* 0x001064000800017f */
[----:B-1----:R-:W-:Y:S05]  /*8230*/  @!P0 NANOSLEEP.SYNCS 0x989680 ;  /* 0x009896800000895d */ /* 0x002fea0003900000 */
[----:B------:R-:W1:Y:S02]  /*8240*/  @!P0 SYNCS.PHASECHK.TRANS64 P0, [R9+URZ], R4 ;  /* 0x00000004090085a7 */ /* 0x000e64000800007f */
[----:B-1----:R-:W-:Y:S05]  /*8250*/  @!P0 BRA `(.L_x_109) ;  /* 0xfffffffc00f08947 */ /* 0x002fea000383ffff */
[----:B------:R-:W-:Y:S05]  /*8260*/  BRA `(.L_x_182) ;  /* 0xffffffd800c47947 */ /* 0x000fea000383ffff */
.L_x_110:
[----:B0-----:R0:W1:Y:S02]  /*8270*/  SYNCS.PHASECHK.TRANS64.TRYWAIT P0, [R6+URZ], R5 ;  /* 0x00000005060075a7 */ /* 0x001064000800017f */
[----:B-1----:R-:W-:Y:S05]  /*8280*/  @!P0 NANOSLEEP.SYNCS 0x989680 ;  /* 0x009896800000895d */ /* 0x002fea0003900000 */
[----:B------:R-:W1:Y:S02]  /*8290*/  @!P0 SYNCS.PHASECHK.TRANS64 P0, [R6+URZ], R5 ;  /* 0x00000005060085a7 */ /* 0x000e64000800007f */
[----:B-1----:R-:W-:Y:S05]  /*82a0*/  @!P0 BRA `(.L_x_110) ;  /* 0xfffffffc00f08947 */ /* 0x002fea000383ffff */
[----:B------:R-:W-:Y:S05]  /*82b0*/  BRA `(.L_x_183) ;  /* 0xffffffd800d47947 */ /* 0x000fea000383ffff */
.L_x_111:
[----:B0-----:R0:W1:Y:S02]  /*82c0*/  SYNCS.PHASECHK.TRANS64.TRYWAIT P0, [R9+URZ], R4 ;  /* 0x00000004090075a7 */ /* 0x001064000800017f */
[----:B-1----:R-:W-:Y:S05]  /*82d0*/  @!P0 NANOSLEEP.SYNCS 0x989680 ;  /* 0x009896800000895d */ /* 0x002fea0003900000 */
[----:B------:R-:W1:Y:S02]  /*82e0*/  @!P0 SYNCS.PHASECHK.TRANS64 P0, [R9+URZ], R4 ;  /* 0x00000004090085a7 */ /* 0x000e64000800007f */
[----:B-1----:R-:W-:Y:S05]  /*82f0*/  @!P0 BRA `(.L_x_111) ;  /* 0xfffffffc00f08947 */ /* 0x002fea000383ffff */
[----:B------:R-:W-:Y:S05]  /*8300*/  BRA `(.L_x_184) ;  /* 0xffffffd800e47947 */ /* 0x000fea000383ffff */
.L_x_112:
[----:B0-----:R0:W1:Y:S02]  /*8310*/  SYNCS.PHASECHK.TRANS64.TRYWAIT P0, [R6+URZ], R5 ;  /* 0x00000005060075a7 */ /* 0x001064000800017f */
[----:B-1----:R-:W-:Y:S05]  /*8320*/  @!P0 NANOSLEEP.SYNCS 0x989680 ;  /* 0x009896800000895d */ /* 0x002fea0003900000 */
[----:B------:R-:W1:Y:S02]  /*8330*/  @!P0 SYNCS.PHASECHK.TRANS64 P0, [R6+URZ], R5 ;  /* 0x00000005060085a7 */ /* 0x000e64000800007f */
[----:B-1----:R-:W-:Y:S05]  /*8340*/  @!P0 BRA `(.L_x_112) ;  /* 0xfffffffc00f08947 */ /* 0x002fea000383ffff */
[----:B------:R-:W-:Y:S05]  /*8350*/  BRA `(.L_x_185) ;  /* 0xffffffd800f47947 */ /* 0x000fea000383ffff */
.L_x_113:
[----:B0-----:R0:W1:Y:S02]  /*8360*/  SYNCS.PHASECHK.TRANS64.TRYWAIT P0, [R9+URZ], R4 ;  /* 0x00000004090075a7 */ /* 0x001064000800017f */
[----:B-1----:R-:W-:Y:S05]  /*8370*/  @!P0 NANOSLEEP.SYNCS 0x989680 ;  /* 0x009896800000895d */ /* 0x002fea0003900000 */
[----:B------:R-:W1:Y:S02]  /*8380*/  @!P0 SYNCS.PHASECHK.TRANS64 P0, [R9+URZ], R4 ;  /* 0x00000004090085a7 */ /* 0x000e64000800007f */
[----:B-1----:R-:W-:Y:S05]  /*8390*/  @!P0 BRA `(.L_x_113) ;  /* 0xfffffffc00f08947 */ /* 0x002fea000383ffff */
[----:B------:R-:W-:Y:S05]  /*83a0*/  BRA `(.L_x_186) ;  /* 0xffffffdc00047947 */ /* 0x000fea000383ffff */
.L_x_114:
[----:B0-----:R0:W1:Y:S02]  /*83b0*/  SYNCS.PHASECHK.TRANS64.TRYWAIT P0, [R6+URZ], R5 ;  /* 0x00000005060075a7 */ /* 0x001064000800017f */
[----:B-1----:R-:W-:Y:S05]  /*83c0*/  @!P0 NANOSLEEP.SYNCS 0x989680 ;  /* 0x009896800000895d */ /* 0x002fea0003900000 */
[----:B------:R-:W1:Y:S02]  /*83d0*/  @!P0 SYNCS.PHASECHK.TRANS64 P0, [R6+URZ], R5 ;  /* 0x00000005060085a7 */ /* 0x000e64000800007f */
[----:B-1----:R-:W-:Y:S05]  /*83e0*/  @!P0 BRA `(.L_x_114) ;  /* 0xfffffffc00f08947 */ /* 0x002fea000383ffff */
[----:B------:R-:W-:Y:S05]  /*83f0*/  BRA `(.L_x_187) ;  /* 0xffffffdc00147947 */ /* 0x000fea000383ffff */
.L_x_115:
[----:B0-----:R0:W1:Y:S02]  /*8400*/  SYNCS.PHASECHK.TRANS64.TRYWAIT P0, [R9+URZ], R4 ;  /* 0x00000004090075a7 */ /* 0x001064000800017f */
[----:B-1----:R-:W-:Y:S05]  /*8410*/  @!P0 NANOSLEEP.SYNCS 0x989680 ;  /* 0x009896800000895d */ /* 0x002fea0003900000 */
[----:B------:R-:W1:Y:S02]  /*8420*/  @!P0 SYNCS.PHASECHK.TRANS64 P0, [R9+URZ], R4 ;  /* 0x00000004090085a7 */ /* 0x000e64000800007f */
[----:B-1----:R-:W-:Y:S05]  /*8430*/  @!P0 BRA `(.L_x_115) ;  /* 0xfffffffc00f08947 */ /* 0x002fea000383ffff */
[----:B------:R-:W-:Y:S05]  /*8440*/  BRA `(.L_x_188) ;  /* 0xffffffdc00247947 */ /* 0x000fea000383ffff */
.L_x_116:
[----:B0-----:R0:W1:Y:S02]  /*8450*/  SYNCS.PHASECHK.TRANS64.TRYWAIT P0, [R6+URZ], R5 ;  /* 0x00000005060075a7 */ /* 0x001064000800017f */
[----:B-1----:R-:W-:Y:S05]  /*8460*/  @!P0 NANOSLEEP.SYNCS 0x989680 ;  /* 0x009896800000895d */ /* 0x002fea0003900000 */
[----:B------:R-:W1:Y:S02]  /*8470*/  @!P0 SYNCS.PHASECHK.TRANS64 P0, [R6+URZ], R5 ;  /* 0x00000005060085a7 */ /* 0x000e64000800007f */
[----:B-1----:R-:W-:Y:S05]  /*8480*/  @!P0 BRA `(.L_x_116) ;  /* 0xfffffffc00f08947 */ /* 0x002fea000383ffff */
[----:B------:R-:W-:Y:S05]  /*8490*/  BRA `(.L_x_189) ;  /* 0xffffffdc00347947 */ /* 0x000fea000383ffff */
.L_x_117:
[----:B0-----:R0:W1:Y:S02]  /*84a0*/  SYNCS.PHASECHK.TRANS64.TRYWAIT P0, [R9+URZ], R4 ;  /* 0x00000004090075a7 */ /* 0x001064000800017f */
[----:B-1----:R-:W-:Y:S05]  /*84b0*/  @!P0 NANOSLEEP.SYNCS 0x989680 ;  /* 0x009896800000895d */ /* 0x002fea0003900000 */
[----:B------:R-:W1:Y:S02]  /*84c0*/  @!P0 SYNCS.PHASECHK.TRANS64 P0, [R9+URZ], R4 ;  /* 0x00000004090085a7 */ /* 0x000e64000800007f */
[----:B-1----:R-:W-:Y:S05]  /*84d0*/  @!P0 BRA `(.L_x_117) ;  /* 0xfffffffc00f08947 */ /* 0x002fea000383ffff */
[----:B------:R-:W-:Y:S05]  /*84e0*/  BRA `(.L_x_190) ;  /* 0xffffffdc00447947 */ /* 0x000fea000383ffff */
.L_x_118:
[----:B0-----:R0:W1:Y:S02]  /*84f0*/  SYNCS.PHASECHK.TRANS64.TRYWAIT P0, [R6+URZ], R5 ;  /* 0x00000005060075a7 */ /* 0x001064000800017f */
[----:B-1----:R-:W-:Y:S05]  /*8500*/  @!P0 NANOSLEEP.SYNCS 0x989680 ;  /* 0x009896800000895d */ /* 0x002fea0003900000 */
[----:B------:R-:W1:Y:S02]  /*8510*/  @!P0 SYNCS.PHASECHK.TRANS64 P0, [R6+URZ], R5 ;  /* 0x00000005060085a7 */ /* 0x000e64000800007f */
[----:B-1----:R-:W-:Y:S05]  /*8520*/  @!P0 BRA `(.L_x_118) ;  /* 0xfffffffc00f08947 */ /* 0x002fea000383ffff */
[----:B------:R-:W-:Y:S05]  /*8530*/  BRA `(.L_x_191) ;  /* 0xffffffdc00547947 */ /* 0x000fea000383ffff */
.L_x_119:
[----:B0-----:R0:W1:Y:S02]  /*8540*/  SYNCS.PHASECHK.TRANS64.TRYWAIT P0, [R9+URZ], R4 ;  /* 0x00000004090075a7 */ /* 0x001064000800017f */
[----:B-1----:R-:W-:Y:S05]  /*8550*/  @!P0 NANOSLEEP.SYNCS 0x989680 ;  /* 0x009896800000895d */ /* 0x002fea0003900000 */
[----:B------:R-:W1:Y:S02]  /*8560*/  @!P0 SYNCS.PHASECHK.TRANS64 P0, [R9+URZ], R4 ;  /* 0x00000004090085a7 */ /* 0x000e64000800007f */
[----:B-1----:R-:W-:Y:S05]  /*8570*/  @!P0 BRA `(.L_x_119) ;  /* 0xfffffffc00f08947 */ /* 0x002fea000383ffff */
[----:B------:R-:W-:Y:S05]  /*8580*/  BRA `(.L_x_192) ;  /* 0xffffffdc00647947 */ /* 0x000fea000383ffff */
.L_x_120:
[----:B0-----:R0:W1:Y:S02]  /*8590*/  SYNCS.PHASECHK.TRANS64.TRYWAIT P0, [R6+URZ], R5 ;  /* 0x00000005060075a7 */ /* 0x001064000800017f */
[----:B-1----:R-:W-:Y:S05]  /*85a0*/  @!P0 NANOSLEEP.SYNCS 0x989680 ;  /* 0x009896800000895d */ /* 0x002fea0003900000 */
[----:B------:R-:W1:Y:S02]  /*85b0*/  @!P0 SYNCS.PHASECHK.TRANS64 P0, [R6+URZ], R5 ;  /* 0x00000005060085a7 */ /* 0x000e64000800007f */
[----:B-1----:R-:W-:Y:S05]  /*85c0*/  @!P0 BRA `(.L_x_120) ;  /* 0xfffffffc00f08947 */ /* 0x002fea000383ffff */
[----:B------:R-:W-:Y:S05]  /*85d0*/  BRA `(.L_x_193) ;  /* 0xffffffdc00747947 */ /* 0x000fea000383ffff */
.L_x_121:
[----:B0-----:R0:W1:Y:S02]  /*85e0*/  SYNCS.PHASECHK.TRANS64.TRYWAIT P0, [R9+URZ], R4 ;  /* 0x00000004090075a7 */ /* 0x001064000800017f */
[----:B-1----:R-:W-:Y:S05]  /*85f0*/  @!P0 NANOSLEEP.SYNCS 0x989680 ;  /* 0x009896800000895d */ /* 0x002fea0003900000 */
[----:B------:R-:W1:Y:S02]  /*8600*/  @!P0 SYNCS.PHASECHK.TRANS64 P0, [R9+URZ], R4 ;  /* 0x00000004090085a7 */ /* 0x000e64000800007f */
[----:B-1----:R-:W-:Y:S05]  /*8610*/  @!P0 BRA `(.L_x_121) ;  /* 0xfffffffc00f08947 */ /* 0x002fea000383ffff */
[----:B------:R-:W-:Y:S05]  /*8620*/  BRA `(.L_x_194) ;  /* 0xffffffdc00847947 */ /* 0x000fea000383ffff */
.L_x_122:
[----:B0-----:R0:W1:Y:S02]  /*8630*/  SYNCS.PHASECHK.TRANS64.TRYWAIT P0, [R6+URZ], R5 ;  /* 0x00000005060075a7 */ /* 0x001064000800017f */
[----:B-1----:R-:W-:Y:S05]  /*8640*/  @!P0 NANOSLEEP.SYNCS 0x989680 ;  /* 0x009896800000895d */ /* 0x002fea0003900000 */
[----:B------:R-:W1:Y:S02]  /*8650*/  @!P0 SYNCS.PHASECHK.TRANS64 P0, [R6+URZ], R5 ;  /* 0x00000005060085a7 */ /* 0x000e64000800007f */
[----:B-1----:R-:W-:Y:S05]  /*8660*/  @!P0 BRA `(.L_x_122) ;  /* 0xfffffffc00f08947 */ /* 0x002fea000383ffff */
[----:B------:R-:W-:Y:S05]  /*8670*/  BRA `(.L_x_195) ;  /* 0xffffffdc00947947 */ /* 0x000fea000383ffff */
.L_x_123:
[----:B0-----:R0:W1:Y:S02]  /*8680*/  SYNCS.PHASECHK.TRANS64.TRYWAIT P0, [R9+URZ], R4 ;  /* 0x00000004090075a7 */ /* 0x001064000800017f */
[----:B-1----:R-:W-:Y:S05]  /*8690*/  @!P0 NANOSLEEP.SYNCS 0x989680 ;  /* 0x009896800000895d */ /* 0x002fea0003900000 */
[----:B------:R-:W1:Y:S02]  /*86a0*/  @!P0 SYNCS.PHASECHK.TRANS64 P0, [R9+URZ], R4 ;  /* 0x00000004090085a7 */ /* 0x000e64000800007f */
[----:B-1----:R-:W-:Y:S05]  /*86b0*/  @!P0 BRA `(.L_x_123) ;  /* 0xfffffffc00f08947 */ /* 0x002fea000383ffff */
[----:B------:R-:W-:Y:S05]  /*86c0*/  BRA `(.L_x_196) ;  /* 0xffffffdc00a47947 */ /* 0x000fea000383ffff */
.L_x_124:
[----:B0-----:R0:W1:Y:S02]  /*86d0*/  SYNCS.PHASECHK.TRANS64.TRYWAIT P0, [R6+URZ], R5 ;  /* 0x00000005060075a7 */ /* 0x001064000800017f */
[----:B-1----:R-:W-:Y:S05]  /*86e0*/  @!P0 NANOSLEEP.SYNCS 0x989680 ;  /* 0x009896800000895d */ /* 0x002fea0003900000 */
[----:B------:R-:W1:Y:S02]  /*86f0*/  @!P0 SYNCS.PHASECHK.TRANS64 P0, [R6+URZ], R5 ;  /* 0x00000005060085a7 */ /* 0x000e64000800007f */
[----:B-1----:R-:W-:Y:S05]  /*8700*/  @!P0 BRA `(.L_x_124) ;  /* 0xfffffffc00f08947 */ /* 0x002fea000383ffff */
[----:B------:R-:W-:Y:S05]  /*8710*/  BRA `(.L_x_197) ;  /* 0xffffffdc00b47947 */ /* 0x000fea000383ffff */
.L_x_125:
[----:B0-----:R0:W1:Y:S02]  /*8720*/  SYNCS.PHASECHK.TRANS64.TRYWAIT P0, [R9+URZ], R4 ;  /* 0x00000004090075a7 */ /* 0x001064000800017f */
[----:B-1----:R-:W-:Y:S05]  /*8730*/  @!P0 NANOSLEEP.SYNCS 0x989680 ;  /* 0x009896800000895d */ /* 0x002fea0003900000 */
[----:B------:R-:W1:Y:S02]  /*8740*/  @!P0 SYNCS.PHASECHK.TRANS64 P0, [R9+URZ], R4 ;  /* 0x00000004090085a7 */ /* 0x000e64000800007f */
[----:B-1----:R-:W-:Y:S05]  /*8750*/  @!P0 BRA `(.L_x_125) ;  /* 0xfffffffc00f08947 */ /* 0x002fea000383ffff */
[----:B------:R-:W-:Y:S05]  /*8760*/  BRA `(.L_x_198) ;  /* 0xffffffdc00c47947 */ /* 0x000fea000383ffff */
.L_x_126:
[----:B0-----:R0:W1:Y:S02]  /*8770*/  SYNCS.PHASECHK.TRANS64.TRYWAIT P0, [R6+URZ], R5 ;  /* 0x00000005060075a7 */ /* 0x001064000800017f */
[----:B-1----:R-:W-:Y:S05]  /*8780*/  @!P0 NANOSLEEP.SYNCS 0x989680 ;  /* 0x009896800000895d */ /* 0x002fea0003900000 */
[----:B------:R-:W1:Y:S02]  /*8790*/  @!P0 SYNCS.PHASECHK.TRANS64 P0, [R6+URZ], R5 ;  /* 0x00000005060085a7 */ /* 0x000e64000800007f */
[----:B-1----:R-:W-:Y:S05]  /*87a0*/  @!P0 BRA `(.L_x_126) ;  /* 0xfffffffc00f08947 */ /* 0x002fea000383ffff */
[----:B------:R-:W-:Y:S05]  /*87b0*/  BRA `(.L_x_199) ;  /* 0xffffffdc00d47947 */ /* 0x000fea000383ffff */
.L_x_127:
[----:B0-----:R0:W1:Y:S02]  /*87c0*/  SYNCS.PHASECHK.TRANS64.TRYWAIT P0, [R9+URZ], R4 ;  /* 0x00000004090075a7 */ /* 0x001064000800017f */
[----:B-1----:R-:W-:Y:S05]  /*87d0*/  @!P0 NANOSLEEP.SYNCS 0x989680 ;  /* 0x009896800000895d */ /* 0x002fea0003900000 */
[----:B------:R-:W1:Y:S02]  /*87e0*/  @!P0 SYNCS.PHASECHK.TRANS64 P0, [R9+URZ], R4 ;  /* 0x00000004090085a7 */ /* 0x000e64000800007f */
[----:B-1----:R-:W-:Y:S05]  /*87f0*/  @!P0 BRA `(.L_x_127) ;  /* 0xfffffffc00f08947 */ /* 0x002fea000383ffff */
[----:B------:R-:W-:Y:S05]  /*8800*/  BRA `(.L_x_200) ;  /* 0xffffffdc00e47947 */ /* 0x000fea000383ffff */
.L_x_128:
[----:B0-----:R0:W1:Y:S02]  /*8810*/  SYNCS.PHASECHK.TRANS64.TRYWAIT P0, [R6+URZ], R5 ;  /* 0x00000005060075a7 */ /* 0x001064000800017f */
[----:B-1----:R-:W-:Y:S05]  /*8820*/  @!P0 NANOSLEEP.SYNCS 0x989680 ;  /* 0x009896800000895d */ /* 0x002fea0003900000 */
[----:B------:R-:W1:Y:S02]  /*8830*/  @!P0 SYNCS.PHASECHK.TRANS64 P0, [R6+URZ], R5 ;  /* 0x00000005060085a7 */ /* 0x000e64000800007f */
[----:B-1----:R-:W-:Y:S05]  /*8840*/  @!P0 BRA `(.L_x_128) ;  /* 0xfffffffc00f08947 */ /* 0x002fea000383ffff */
[----:B------:R-:W-:Y:S05]  /*8850*/  BRA `(.L_x_201) ;  /* 0xffffffdc00f47947 */ /* 0x000fea000383ffff */
.L_x_129:
[----:B0-----:R0:W1:Y:S02]  /*8860*/  SYNCS.PHASECHK.TRANS64.TRYWAIT P0, [R9+URZ], R4 ;  /* 0x00000004090075a7 */ /* 0x001064000800017f */
[----:B-1----:R-:W-:Y:S05]  /*8870*/  @!P0 NANOSLEEP.SYNCS 0x989680 ;  /* 0x009896800000895d */ /* 0x002fea0003900000 */
[----:B------:R-:W1:Y:S02]  /*8880*/  @!P0 SYNCS.PHASECHK.TRANS64 P0, [R9+URZ], R4 ;  /* 0x00000004090085a7 */ /* 0x000e64000800007f */
[----:B-1----:R-:W-:Y:S05]  /*8890*/  @!P0 BRA `(.L_x_129) ;  /* 0xfffffffc00f08947 */ /* 0x002fea000383ffff */
[----:B------:R-:W-:Y:S05]  /*88a0*/  BRA `(.L_x_202) ;  /* 0xffffffe000047947 */ /* 0x000fea000383ffff */
.L_x_130:
[----:B0-----:R0:W1:Y:S02]  /*88b0*/  SYNCS.PHASECHK.TRANS64.TRYWAIT P0, [R6+URZ], R5 ;  /* 0x00000005060075a7 */ /* 0x001064000800017f */
[----:B-1----:R-:W-:Y:S05]  /*88c0*/  @!P0 NANOSLEEP.SYNCS 0x989680 ;  /* 0x009896800000895d */ /* 0x002fea0003900000 */
[----:B------:R-:W1:Y:S02]  /*88d0*/  @!P0 SYNCS.PHASECHK.TRANS64 P0, [R6+URZ], R5 ;  /* 0x00000005060085a7 */ /* 0x000e64000800007f */
[----:B-1----:R-:W-:Y:S05]  /*88e0*/  @!P0 BRA `(.L_x_130) ;  /* 0xfffffffc00f08947 */ /* 0x002fea000383ffff */
[----:B------:R-:W-:Y:S05]  /*88f0*/  BRA `(.L_x_203) ;  /* 0xffffffe000147947 */ /* 0x000fea000383ffff */
.L_x_131:
[----:B0-----:R0:W1:Y:S02]  /*8900*/  SYNCS.PHASECHK.TRANS64.TRYWAIT P0, [R9+URZ], R4 ;  /* 0x00000004090075a7 */ /* 0x001064000800017f */
[----:B-1----:R-:W-:Y:S05]  /*8910*/  @!P0 NANOSLEEP.SYNCS 0x989680 ;  /* 0x009896800000895d */ /* 0x002fea0003900000 */
[----:B------:R-:W1:Y:S02]  /*8920*/  @!P0 SYNCS.PHASECHK.TRANS64 P0, [R9+URZ], R4 ;  /* 0x00000004090085a7 */ /* 0x000e64000800007f */
[----:B-1----:R-:W-:Y:S05]  /*8930*/  @!P0 BRA `(.L_x_131) ;  /* 0xfffffffc00f08947 */ /* 0x002fea000383ffff */
[----:B------:R-:W-:Y:S05]  /*8940*/  BRA `(.L_x_204) ;  /* 0xffffffe000247947 */ /* 0x000fea000383ffff */
.L_x_132:
[----:B0-----:R0:W1:Y:S02]  /*8950*/  SYNCS.PHASECHK.TRANS64.TRYWAIT P0, [R6+URZ], R5 ;  /* 0x00000005060075a7 */ /* 0x001064000800017f */
[----:B-1----:R-:W-:Y:S05]  /*8960*/  @!P0 NANOSLEEP.SYNCS 0x989680 ;  /* 0x009896800000895d */ /* 0x002fea0003900000 */
[----:B------:R-:W1:Y:S02]  /*8970*/  @!P0 SYNCS.PHASECHK.TRANS64 P0, [R6+URZ], R5 ;  /* 0x00000005060085a7 */ /* 0x000e64000800007f */
[----:B-1----:R-:W-:Y:S05]  /*8980*/  @!P0 BRA `(.L_x_132) ;  /* 0xfffffffc00f08947 */ /* 0x002fea000383ffff */
[----:B------:R-:W-:Y:S05]  /*8990*/  BRA `(.L_x_205) ;  /* 0xffffffe000347947 */ /* 0x000fea000383ffff */
.L_x_133:
[----:B0-----:R0:W1:Y:S02]  /*89a0*/  SYNCS.PHASECHK.TRANS64.TRYWAIT P0, [R9+URZ], R4 ;  /* 0x00000004090075a7 */ /* 0x001064000800017f */
[----:B-1----:R-:W-:Y:S05]  /*89b0*/  @!P0 NANOSLEEP.SYNCS 0x989680 ;  /* 0x009896800000895d */ /* 0x002fea0003900000 */
[----:B------:R-:W1:Y:S02]  /*89c0*/  @!P0 SYNCS.PHASECHK.TRANS64 P0, [R9+URZ], R4 ;  /* 0x00000004090085a7 */ /* 0x000e64000800007f */
[----:B-1----:R-:W-:Y:S05]  /*89d0*/  @!P0 BRA `(.L_x_133) ;  /* 0xfffffffc00f08947 */ /* 0x002fea000383ffff */
[----:B------:R-:W-:Y:S05]  /*89e0*/  BRA `(.L_x_206) ;  /* 0xffffffe000447947 */ /* 0x000fea000383ffff */
.L_x_134:
[----:B0-----:R0:W1:Y:S02]  /*89f0*/  SYNCS.PHASECHK.TRANS64.TRYWAIT P0, [R6+URZ], R5 ;  /* 0x00000005060075a7 */ /* 0x001064000800017f */
[----:B-1----:R-:W-:Y:S05]  /*8a00*/  @!P0 NANOSLEEP.SYNCS 0x989680 ;  /* 0x009896800000895d */ /* 0x002fea0003900000 */
[----:B------:R-:W1:Y:S02]  /*8a10*/  @!P0 SYNCS.PHASECHK.TRANS64 P0, [R6+URZ], R5 ;  /* 0x00000005060085a7 */ /* 0x000e64000800007f */
[----:B-1----:R-:W-:Y:S05]  /*8a20*/  @!P0 BRA `(.L_x_134) ;  /* 0xfffffffc00f08947 */ /* 0x002fea000383ffff */
[----:B------:R-:W-:Y:S05]  /*8a30*/  BRA `(.L_x_207) ;  /* 0xffffffe000547947 */ /* 0x000fea000383ffff */
.L_x_135:
[----:B0-----:R0:W1:Y:S02]  /*8a40*/  SYNCS.PHASECHK.TRANS64.TRYWAIT P0, [R9+URZ], R4 ;  /* 0x00000004090075a7 */ /* 0x001064000800017f */
[----:B-1----:R-:W-:Y:S05]  /*8a50*/  @!P0 NANOSLEEP.SYNCS 0x989680 ;  /* 0x009896800000895d */ /* 0x002fea0003900000 */
[----:B------:R-:W1:Y:S02]  /*8a60*/  @!P0 SYNCS.PHASECHK.TRANS64 P0, [R9+URZ], R4 ;  /* 0x00000004090085a7 */ /* 0x000e64000800007f */
[----:B-1----:R-:W-:Y:S05]  /*8a70*/  @!P0 BRA `(.L_x_135) ;  /* 0xfffffffc00f08947 */ /* 0x002fea000383ffff */
[----:B------:R-:W-:Y:S05]  /*8a80*/  BRA `(.L_x_208) ;  /* 0xffffffe000647947 */ /* 0x000fea000383ffff */
.L_x_136:
[----:B0-----:R0:W1:Y:S02]  /*8a90*/  SYNCS.PHASECHK.TRANS64.TRYWAIT P0, [R6+URZ], R5 ;  /* 0x00000005060075a7 */ /* 0x001064000800017f */
[----:B-1----:R-:W-:Y:S05]  /*8aa0*/  @!P0 NANOSLEEP.SYNCS 0x989680 ;  /* 0x009896800000895d */ /* 0x002fea0003900000 */
[----:B------:R-:W1:Y:S02]  /*8ab0*/  @!P0 SYNCS.PHASECHK.TRANS64 P0, [R6+URZ], R5 ;  /* 0x00000005060085a7 */ /* 0x000e64000800007f */
[----:B-1----:R-:W-:Y:S05]  /*8ac0*/  @!P0 BRA `(.L_x_136) ;  /* 0xfffffffc00f08947 */ /* 0x002fea000383ffff */
[----:B------:R-:W-:Y:S05]  /*8ad0*/  BRA `(.L_x_209) ;  /* 0xffffffe000747947 */ /* 0x000fea000383ffff */
.L_x_137:
[----:B0-----:R0:W1:Y:S02]  /*8ae0*/  SYNCS.PHASECHK.TRANS64.TRYWAIT P0, [R9+URZ], R4 ;  /* 0x00000004090075a7 */ /* 0x001064000800017f */
[----:B-1----:R-:W-:Y:S05]  /*8af0*/  @!P0 NANOSLEEP.SYNCS 0x989680 ;  /* 0x009896800000895d */ /* 0x002fea0003900000 */
[----:B------:R-:W1:Y:S02]  /*8b00*/  @!P0 SYNCS.PHASECHK.TRANS64 P0, [R9+URZ], R4 ;  /* 0x00000004090085a7 */ /* 0x000e64000800007f */
[----:B-1----:R-:W-:Y:S05]  /*8b10*/  @!P0 BRA `(.L_x_137) ;  /* 0xfffffffc00f08947 */ /* 0x002fea000383ffff */
[----:B------:R-:W-:Y:S05]  /*8b20*/  BRA `(.L_x_210) ;  /* 0xffffffe000847947 */ /* 0x000fea000383ffff */
.L_x_138:
[----:B0-----:R0:W1:Y:S02]  /*8b30*/  SYNCS.PHASECHK.TRANS64.TRYWAIT P0, [R6+URZ], R5 ;  /* 0x00000005060075a7 */ /* 0x001064000800017f */
[----:B-1----:R-:W-:Y:S05]  /*8b40*/  @!P0 NANOSLEEP.SYNCS 0x989680 ;  /* 0x009896800000895d */ /* 0x002fea0003900000 */
[----:B------:R-:W1:Y:S02]  /*8b50*/  @!P0 SYNCS.PHASECHK.TRANS64 P0, [R6+URZ], R5 ;  /* 0x00000005060085a7 */ /* 0x000e64000800007f */
[----:B-1----:R-:W-:Y:S05]  /*8b60*/  @!P0 BRA `(.L_x_138) ;  /* 0xfffffffc00f08947 */ /* 0x002fea000383ffff */
[----:B------:R-:W-:Y:S05]  /*8b70*/  BRA `(.L_x_211) ;  /* 0xffffffe000947947 */ /* 0x000fea000383ffff */
.L_x_139:
[----:B0-----:R0:W1:Y:S02]  /*8b80*/  SYNCS.PHASECHK.TRANS64.TRYWAIT P0, [R9+URZ], R4 ;  /* 0x00000004090075a7 */ /* 0x001064000800017f */
[----:B-1----:R-:W-:Y:S05]  /*8b90*/  @!P0 NANOSLEEP.SYNCS 0x989680 ;  /* 0x009896800000895d */ /* 0x002fea0003900000 */
[----:B------:R-:W1:Y:S02]  /*8ba0*/  @!P0 SYNCS.PHASECHK.TRANS64 P0, [R9+URZ], R4 ;  /* 0x00000004090085a7 */ /* 0x000e64000800007f */
[----:B-1----:R-:W-:Y:S05]  /*8bb0*/  @!P0 BRA `(.L_x_139) ;  /* 0xfffffffc00f08947 */ /* 0x002fea000383ffff */
[----:B------:R-:W-:Y:S05]  /*8bc0*/  BRA `(.L_x_212) ;  /* 0xffffffe000a47947 */ /* 0x000fea000383ffff */
.L_x_140:
[----:B0-----:R0:W1:Y:S02]  /*8bd0*/  SYNCS.PHASECHK.TRANS64.TRYWAIT P0, [R6+URZ], R5 ;  /* 0x00000005060075a7 */ /* 0x001064000800017f */
[----:B-1----:R-:W-:Y:S05]  /*8be0*/  @!P0 NANOSLEEP.SYNCS 0x989680 ;  /* 0x009896800000895d */ /* 0x002fea0003900000 */
[----:B------:R-:W1:Y:S02]  /*8bf0*/  @!P0 SYNCS.PHASECHK.TRANS64 P0, [R6+URZ], R5 ;  /* 0x00000005060085a7 */ /* 0x000e64000800007f */
[----:B-1----:R-:W-:Y:S05]  /*8c00*/  @!P0 BRA `(.L_x_140) ;  /* 0xfffffffc00f08947 */ /* 0x002fea000383ffff */
[----:B------:R-:W-:Y:S05]  /*8c10*/  BRA `(.L_x_213) ;  /* 0xffffffe000b47947 */ /* 0x000fea000383ffff */
.L_x_141:
[----:B0-----:R0:W1:Y:S02]  /*8c20*/  SYNCS.PHASECHK.TRANS64.TRYWAIT P0, [R9+URZ], R4 ;  /* 0x00000004090075a7 */ /* 0x001064000800017f */
[----:B-1----:R-:W-:Y:S05]  /*8c30*/  @!P0 NANOSLEEP.SYNCS 0x989680 ;  /* 0x009896800000895d */ /* 0x002fea0003900000 */
[----:B------:R-:W1:Y:S02]  /*8c40*/  @!P0 SYNCS.PHASECHK.TRANS64 P0, [R9+URZ], R4 ;  /* 0x00000004090085a7 */ /* 0x000e64000800007f */
[----:B-1----:R-:W-:Y:S05]  /*8c50*/  @!P0 BRA `(.L_x_141) ;  /* 0xfffffffc00f08947 */ /* 0x002fea000383ffff */
[----:B------:R-:W-:Y:S05]  /*8c60*/  BRA `(.L_x_214) ;  /* 0xffffffe000c47947 */ /* 0x000fea000383ffff */
.L_x_142:
[----:B0-----:R0:W1:Y:S02]  /*8c70*/  SYNCS.PHASECHK.TRANS64.TRYWAIT P0, [R6+URZ], R5 ;  /* 0x00000005060075a7 */ /* 0x001064000800017f */
[----:B-1----:R-:W-:Y:S05]  /*8c80*/  @!P0 NANOSLEEP.SYNCS 0x989680 ;  /* 0x009896800000895d */ /* 0x002fea0003900000 */
[----:B------:R-:W1:Y:S02]  /*8c90*/  @!P0 SYNCS.PHASECHK.TRANS64 P0, [R6+URZ], R5 ;  /* 0x00000005060085a7 */ /* 0x000e64000800007f */
[----:B-1----:R-:W-:Y:S05]  /*8ca0*/  @!P0 BRA `(.L_x_142) ;  /* 0xfffffffc00f08947 */ /* 0x002fea000383ffff */
[----:B------:R-:W-:Y:S05]  /*8cb0*/  BRA `(.L_x_215) ;  /* 0xffffffe000d47947 */ /* 0x000fea000383ffff */
.L_x_143:
[----:B0-----:R0:W1:Y:S02]  /*8cc0*/  SYNCS.PHASECHK.TRANS64.TRYWAIT P0, [R9+URZ], R4 ;  /* 0x00000004090075a7 */ /* 0x001064000800017f */
[----:B-1----:R-:W-:Y:S05]  /*8cd0*/  @!P0 NANOSLEEP.SYNCS 0x989680 ;  /* 0x009896800000895d */ /* 0x002fea0003900000 */
[----:B------:R-:W1:Y:S02]  /*8ce0*/  @!P0 SYNCS.PHASECHK.TRANS64 P0, [R9+URZ], R4 ;  /* 0x00000004090085a7 */ /* 0x000e64000800007f */
[----:B-1----:R-:W-:Y:S05]  /*8cf0*/  @!P0 BRA `(.L_x_143) ;  /* 0xfffffffc00f08947 */ /* 0x002fea000383ffff */
[----:B------:R-:W-:Y:S05]  /*8d00*/  BRA `(.L_x_216) ;  /* 0xffffffe000e47947 */ /* 0x000fea000383ffff */
.L_x_144:
[----:B0-----:R0:W1:Y:S02]  /*8d10*/  SYNCS.PHASECHK.TRANS64.TRYWAIT P0, [R6+URZ], R5 ;  /* 0x00000005060075a7 */ /* 0x001064000800017f */
[----:B-1----:R-:W-:Y:S05]  /*8d20*/  @!P0 NANOSLEEP.SYNCS 0x989680 ;  /* 0x009896800000895d */ /* 0x002fea0003900000 */
[----:B------:R-:W1:Y:S02]  /*8d30*/  @!P0 SYNCS.PHASECHK.TRANS64 P0, [R6+URZ], R5 ;  /* 0x00000005060085a7 */ /* 0x000e64000800007f */
[----:B-1----:R-:W-:Y:S05]  /*8d40*/  @!P0 BRA `(.L_x_144) ;  /* 0xfffffffc00f08947 */ /* 0x002fea000383ffff */
[----:B------:R-:W-:Y:S05]  /*8d50*/  BRA `(.L_x_217) ;  /* 0xffffffe000f47947 */ /* 0x000fea000383ffff */
.L_x_145:
[----:B0-----:R0:W1:Y:S02]  /*8d60*/  SYNCS.PHASECHK.TRANS64.TRYWAIT P0, [R9+URZ], R4 ;  /* 0x00000004090075a7 */ /* 0x001064000800017f */
[----:B-1----:R-:W-:Y:S05]  /*8d70*/  @!P0 NANOSLEEP.SYNCS 0x989680 ;  /* 0x009896800000895d */ /* 0x002fea0003900000 */
[----:B------:R-:W1:Y:S02]  /*8d80*/  @!P0 SYNCS.PHASECHK.TRANS64 P0, [R9+URZ], R4 ;  /* 0x00000004090085a7 */ /* 0x000e64000800007f */
[----:B-1----:R-:W-:Y:S05]  /*8d90*/  @!P0 BRA `(.L_x_145) ;  /* 0xfffffffc00f08947 */ /* 0x002fea000383ffff */
[----:B------:R-:W-:Y:S05]  /*8da0*/  BRA `(.L_x_218) ;  /* 0xffffffe400047947 */ /* 0x000fea000383ffff */
.L_x_146:
[----:B0-----:R0:W1:Y:S02]  /*8db0*/  SYNCS.PHASECHK.TRANS64.TRYWAIT P0, [R6+URZ], R5 ;  /* 0x00000005060075a7 */ /* 0x001064000800017f */
[----:B-1----:R-:W-:Y:S05]  /*8dc0*/  @!P0 NANOSLEEP.SYNCS 0x989680 ;  /* 0x009896800000895d */ /* 0x002fea0003900000 */
[----:B------:R-:W1:Y:S02]  /*8dd0*/  @!P0 SYNCS.PHASECHK.TRANS64 P0, [R6+URZ], R5 ;  /* 0x00000005060085a7 */ /* 0x000e64000800007f */
[----:B-1----:R-:W-:Y:S05]  /*8de0*/  @!P0 BRA `(.L_x_146) ;  /* 0xfffffffc00f08947 */ /* 0x002fea000383ffff */
[----:B------:R-:W-:Y:S05]  /*8df0*/  BRA `(.L_x_219) ;  /* 0xffffffe400147947 */ /* 0x000fea000383ffff */
.L_x_147:
[----:B0-----:R0:W1:Y:S02]  /*8e00*/  SYNCS.PHASECHK.TRANS64.TRYWAIT P0, [R9+URZ], R4 ;  /* 0x00000004090075a7 */ /* 0x001064000800017f */
[----:B-1----:R-:W-:Y:S05]  /*8e10*/  @!P0 NANOSLEEP.SYNCS 0x989680 ;  /* 0x009896800000895d */ /* 0x002fea0003900000 */
[----:B------:R-:W1:Y:S02]  /*8e20*/  @!P0 SYNCS.PHASECHK.TRANS64 P0, [R9+URZ], R4 ;  /* 0x00000004090085a7 */ /* 0x000e64000800007f */
[----:B-1----:R-:W-:Y:S05]  /*8e30*/  @!P0 BRA `(.L_x_147) ;  /* 0xfffffffc00f08947 */ /* 0x002fea000383ffff */
[----:B------:R-:W-:Y:S05]  /*8e40*/  BRA `(.L_x_220) ;  /* 0xffffffe400247947 */ /* 0x000fea000383ffff */
.L_x_148:
[----:B0-----:R0:W1:Y:S02]  /*8e50*/  SYNCS.PHASECHK.TRANS64.TRYWAIT P0, [R6+URZ], R5 ;  /* 0x00000005060075a7 */ /* 0x001064000800017f */
[----:B-1----:R-:W-:Y:S05]  /*8e60*/  @!P0 NANOSLEEP.SYNCS 0x989680 ;  /* 0x009896800000895d */ /* 0x002fea0003900000 */
[----:B------:R-:W1:Y:S02]  /*8e70*/  @!P0 SYNCS.PHASECHK.TRANS64 P0, [R6+URZ], R5 ;  /* 0x00000005060085a7 */ /* 0x000e64000800007f */
[----:B-1----:R-:W-:Y:S05]  /*8e80*/  @!P0 BRA `(.L_x_148) ;  /* 0xfffffffc00f08947 */ /* 0x002fea000383ffff */
[----:B------:R-:W-:Y:S05]  /*8e90*/  BRA `(.L_x_221) ;  /* 0xffffffe400347947 */ /* 0x000fea000383ffff */
.L_x_149:
[----:B0-----:R0:W1:Y:S02]  /*8ea0*/  SYNCS.PHASECHK.TRANS64.TRYWAIT P0, [R9+URZ], R4 ;  /* 0x00000004090075a7 */ /* 0x001064000800017f */
[----:B-1----:R-:W-:Y:S05]  /*8eb0*/  @!P0 NANOSLEEP.SYNCS 0x989680 ;  /* 0x009896800000895d */ /* 0x002fea0003900000 */
[----:B------:R-:W1:Y:S02]  /*8ec0*/  @!P0 SYNCS.PHASECHK.TRANS64 P0, [R9+URZ], R4 ;  /* 0x00000004090085a7 */ /* 0x000e64000800007f */
[----:B-1----:R-:W-:Y:S05]  /*8ed0*/  @!P0 BRA `(.L_x_149) ;  /* 0xfffffffc00f08947 */ /* 0x002fea000383ffff */
[----:B------:R-:W-:Y:S05]  /*8ee0*/  BRA `(.L_x_222) ;  /* 0xffffffe400447947 */ /* 0x000fea000383ffff */
.L_x_150:
[----:B0-----:R0:W1:Y:S02]  /*8ef0*/  SYNCS.PHASECHK.TRANS64.TRYWAIT P0, [R6+URZ], R5 ;  /* 0x00000005060075a7 */ /* 0x001064000800017f */
[----:B-1----:R-:W-:Y:S05]  /*8f00*/  @!P0 NANOSLEEP.SYNCS 0x989680 ;  /* 0x009896800000895d */ /* 0x002fea0003900000 */
[----:B------:R-:W1:Y:S02]  /*8f10*/  @!P0 SYNCS.PHASECHK.TRANS64 P0, [R6+URZ], R5 ;  /* 0x00000005060085a7 */ /* 0x000e64000800007f */
[----:B-1----:R-:W-:Y:S05]  /*8f20*/  @!P0 BRA `(.L_x_150) ;  /* 0xfffffffc00f08947 */ /* 0x002fea000383ffff */
[----:B------:R-:W-:Y:S05]  /*8f30*/  BRA `(.L_x_223) ;  /* 0xffffffe400547947 */ /* 0x000fea000383ffff */
.L_x_151:
[----:B0-----:R0:W1:Y:S02]  /*8f40*/  SYNCS.PHASECHK.TRANS64.TRYWAIT P0, [R9+URZ], R4 ;  /* 0x00000004090075a7 */ /* 0x001064000800017f */
[----:B-1----:R-:W-:Y:S05]  /*8f50*/  @!P0 NANOSLEEP.SYNCS 0x989680 ;  /* 0x009896800000895d */ /* 0x002fea0003900000 */
[----:B------:R-:W1:Y:S02]  /*8f60*/  @!P0 SYNCS.PHASECHK.TRANS64 P0, [R9+URZ], R4 ;  /* 0x00000004090085a7 */ /* 0x000e64000800007f */
[----:B-1----:R-:W-:Y:S05]  /*8f70*/  @!P0 BRA `(.L_x_151) ;  /* 0xfffffffc00f08947 */ /* 0x002fea000383ffff */
[----:B------:R-:W-:Y:S05]  /*8f80*/  BRA `(.L_x_224) ;  /* 0xffffffe400647947 */ /* 0x000fea000383ffff */
.L_x_152:
[----:B0-----:R0:W1:Y:S02]  /*8f90*/  SYNCS.PHASECHK.TRANS64.TRYWAIT P0, [R6+URZ], R5 ;  /* 0x00000005060075a7 */ /* 0x001064000800017f */
[----:B-1----:R-:W-:Y:S05]  /*8fa0*/  @!P0 NANOSLEEP.SYNCS 0x989680 ;  /* 0x009896800000895d */ /* 0x002fea0003900000 */
[----:B------:R-:W1:Y:S02]  /*8fb0*/  @!P0 SYNCS.PHASECHK.TRANS64 P0, [R6+URZ], R5 ;  /* 0x00000005060085a7 */ /* 0x000e64000800007f */
[----:B-1----:R-:W-:Y:S05]  /*8fc0*/  @!P0 BRA `(.L_x_152) ;  /* 0xfffffffc00f08947 */ /* 0x002fea000383ffff */
[----:B------:R-:W-:Y:S05]  /*8fd0*/  BRA `(.L_x_225) ;  /* 0xffffffe400747947 */ /* 0x000fea000383ffff */
.L_x_153:
[----:B0-----:R0:W1:Y:S02]  /*8fe0*/  SYNCS.PHASECHK.TRANS64.TRYWAIT P0, [R9+URZ], R4 ;  /* 0x00000004090075a7 */ /* 0x001064000800017f */
[----:B-1----:R-:W-:Y:S05]  /*8ff0*/  @!P0 NANOSLEEP.SYNCS 0x989680 ;  /* 0x009896800000895d */ /* 0x002fea0003900000 */
[----:B------:R-:W1:Y:S02]  /*9000*/  @!P0 SYNCS.PHASECHK.TRANS64 P0, [R9+URZ], R4 ;  /* 0x00000004090085a7 */ /* 0x000e64000800007f */
[----:B-1----:R-:W-:Y:S05]  /*9010*/  @!P0 BRA `(.L_x_153) ;  /* 0xfffffffc00f08947 */ /* 0x002fea000383ffff */
[----:B------:R-:W-:Y:S05]  /*9020*/  BRA `(.L_x_226) ;  /* 0xffffffe400847947 */ /* 0x000fea000383ffff */
.L_x_154:
[----:B0-----:R0:W1:Y:S02]  /*9030*/  SYNCS.PHASECHK.TRANS64.TRYWAIT P0, [R6+URZ], R5 ;  /* 0x00000005060075a7 */ /* 0x001064000800017f */
[----:B-1----:R-:W-:Y:S05]  /*9040*/  @!P0 NANOSLEEP.SYNCS 0x989680 ;  /* 0x009896800000895d */ /* 0x002fea0003900000 */
[----:B------:R-:W1:Y:S02]  /*9050*/  @!P0 SYNCS.PHASECHK.TRANS64 P0, [R6+URZ], R5 ;  /* 0x00000005060085a7 */ /* 0x000e64000800007f */
[----:B-1----:R-:W-:Y:S05]  /*9060*/  @!P0 BRA `(.L_x_154) ;  /* 0xfffffffc00f08947 */ /* 0x002fea000383ffff */
[----:B------:R-:W-:Y:S05]  /*9070*/  BRA `(.L_x_227) ;  /* 0xffffffe400947947 */ /* 0x000fea000383ffff */
.L_x_155:
[----:B0-----:R0:W1:Y:S02]  /*9080*/  SYNCS.PHASECHK.TRANS64.TRYWAIT P0, [R9+URZ], R4 ;  /* 0x00000004090075a7 */ /* 0x001064000800017f */
[----:B-1----:R-:W-:Y:S05]  /*9090*/  @!P0 NANOSLEEP.SYNCS 0x989680 ;  /* 0x009896800000895d */ /* 0x002fea0003900000 */
[----:B------:R-:W1:Y:S02]  /*90a0*/  @!P0 SYNCS.PHASECHK.TRANS64 P0, [R9+URZ], R4 ;  /* 0x00000004090085a7 */ /* 0x000e64000800007f */
[----:B-1----:R-:W-:Y:S05]  /*90b0*/  @!P0 BRA `(.L_x_155) ;  /* 0xfffffffc00f08947 */ /* 0x002fea000383ffff */
[----:B------:R-:W-:Y:S05]  /*90c0*/  BRA `(.L_x_228) ;  /* 0xffffffe400a47947 */ /* 0x000fea000383ffff */
.L_x_156:
[----:B0-----:R0:W1:Y:S02]  /*90d0*/  SYNCS.PHASECHK.TRANS64.TRYWAIT P0, [R6+URZ], R5 ;  /* 0x00000005060075a7 */ /* 0x001064000800017f */
[----:B-1----:R-:W-:Y:S05]  /*90e0*/  @!P0 NANOSLEEP.SYNCS 0x989680 ;  /* 0x009896800000895d */ /* 0x002fea0003900000 */
[----:B------:R-:W1:Y:S02]  /*90f0*/  @!P0 SYNCS.PHASECHK.TRANS64 P0, [R6+URZ], R5 ;  /* 0x00000005060085a7 */ /* 0x000e64000800007f */
[----:B-1----:R-:W-:Y:S05]  /*9100*/  @!P0 BRA `(.L_x_156) ;  /* 0xfffffffc00f08947 */ /* 0x002fea000383ffff */
[----:B------:R-:W-:Y:S05]  /*9110*/  BRA `(.L_x_229) ;  /* 0xffffffe400b47947 */ /* 0x000fea000383ffff */
.L_x_157:
[----:B0-----:R0:W1:Y:S02]  /*9120*/  SYNCS.PHASECHK.TRANS64.TRYWAIT P0, [R9+URZ], R4 ;  /* 0x00000004090075a7 */ /* 0x001064000800017f */
[----:B-1----:R-:W-:Y:S05]  /*9130*/  @!P0 NANOSLEEP.SYNCS 0x989680 ;  /* 0x009896800000895d */ /* 0x002fea0003900000 */
[----:B------:R-:W1:Y:S02]  /*9140*/  @!P0 SYNCS.PHASECHK.TRANS64 P0, [R9+URZ], R4 ;  /* 0x00000004090085a7 */ /* 0x000e64000800007f */
[----:B-1----:R-:W-:Y:S05]  /*9150*/  @!P0 BRA `(.L_x_157) ;  /* 0xfffffffc00f08947 */ /* 0x002fea000383ffff */
[----:B------:R-:W-:Y:S05]  /*9160*/  BRA `(.L_x_230) ;  /* 0xffffffe400c47947 */ /* 0x000fea000383ffff */
.L_x_158:
[----:B0-----:R0:W1:Y:S02]  /*9170*/  SYNCS.PHASECHK.TRANS64.TRYWAIT P0, [R6+URZ], R5 ;  /* 0x00000005060075a7 */ /* 0x001064000800017f */
[----:B-1----:R-:W-:Y:S05]  /*9180*/  @!P0 NANOSLEEP.SYNCS 0x989680 ;  /* 0x009896800000895d */ /* 0x002fea0003900000 */
[----:B------:R-:W1:Y:S02]  /*9190*/  @!P0 SYNCS.PHASECHK.TRANS64 P0, [R6+URZ], R5 ;  /* 0x00000005060085a7 */ /* 0x000e64000800007f */
[----:B-1----:R-:W-:Y:S05]  /*91a0*/  @!P0 BRA `(.L_x_158) ;  /* 0xfffffffc00f08947 */ /* 0x002fea000383ffff */
[----:B------:R-:W-:Y:S05]  /*91b0*/  BRA `(.L_x_231) ;  /* 0xffffffe400d47947 */ /* 0x000fea000383ffff */
.L_x_159:
[----:B0-----:R0:W1:Y:S02]  /*91c0*/  SYNCS.PHASECHK.TRANS64.TRYWAIT P0, [R9+URZ], R4 ;  /* 0x00000004090075a7 */ /* 0x001064000800017f */
[----:B-1----:R-:W-:Y:S05]  /*91d0*/  @!P0 NANOSLEEP.SYNCS 0x989680 ;  /* 0x009896800000895d */ /* 0x002fea0003900000 */
[----:B------:R-:W1:Y:S02]  /*91e0*/  @!P0 SYNCS.PHASECHK.TRANS64 P0, [R9+URZ], R4 ;  /* 0x00000004090085a7 */ /* 0x000e64000800007f */
[----:B-1----:R-:W-:Y:S05]  /*91f0*/  @!P0 BRA `(.L_x_159) ;  /* 0xfffffffc00f08947 */ /* 0x002fea000383ffff */
[----:B------:R-:W-:Y:S05]  /*9200*/  BRA `(.L_x_232) ;  /* 0xffffffe400e47947 */ /* 0x000fea000383ffff */
.L_x_160:
[----:B0-----:R0:W1:Y:S02]  /*9210*/  SYNCS.PHASECHK.TRANS64.TRYWAIT P0, [R6+URZ], R5 ;  /* 0x00000005060075a7 */ /* 0x001064000800017f */
[----:B-1----:R-:W-:Y:S05]  /*9220*/  @!P0 NANOSLEEP.SYNCS 0x989680 ;  /* 0x009896800000895d */ /* 0x002fea0003900000 */
[----:B------:R-:W1:Y:S02]  /*9230*/  @!P0 SYNCS.PHASECHK.TRANS64 P0, [R6+URZ], R5 ;  /* 0x00000005060085a7 */ /* 0x000e64000800007f */
[----:B-1----:R-:W-:Y:S05]  /*9240*/  @!P0 BRA `(.L_x_160) ;  /* 0xfffffffc00f08947 */ /* 0x002fea000383ffff */
[----:B------:R-:W-:Y:S05]  /*9250*/  BRA `(.L_x_233) ;  /* 0xffffffe400f47947 */ /* 0x000fea000383ffff */
.L_x_161:
[----:B0-----:R0:W1:Y:S02]  /*9260*/  SYNCS.PHASECHK.TRANS64.TRYWAIT P0, [R9+URZ], R4 ;  /* 0x00000004090075a7 */ /* 0x001064000800017f */
[----:B-1----:R-:W-:Y:S05]  /*9270*/  @!P0 NANOSLEEP.SYNCS 0x989680 ;  /* 0x009896800000895d */ /* 0x002fea0003900000 */
[----:B------:R-:W1:Y:S02]  /*9280*/  @!P0 SYNCS.PHASECHK.TRANS64 P0, [R9+URZ], R4 ;  /* 0x00000004090085a7 */ /* 0x000e64000800007f */
[----:B-1----:R-:W-:Y:S05]  /*9290*/  @!P0 BRA `(.L_x_161) ;  /* 0xfffffffc00f08947 */ /* 0x002fea000383ffff */
[----:B------:R-:W-:Y:S05]  /*92a0*/  BRA `(.L_x_234) ;  /* 0xffffffe800047947 */ /* 0x000fea000383ffff */
.L_x_162:
[----:B0-----:R0:W1:Y:S02]  /*92b0*/  SYNCS.PHASECHK.TRANS64.TRYWAIT P0, [R6+URZ], R5 ;  /* 0x00000005060075a7 */ /* 0x001064000800017f */
[----:B-1----:R-:W-:Y:S05]  /*92c0*/  @!P0 NANOSLEEP.SYNCS 0x989680 ;  /* 0x009896800000895d */ /* 0x002fea0003900000 */
[----:B------:R-:W1:Y:S02]  /*92d0*/  @!P0 SYNCS.PHASECHK.TRANS64 P0, [R6+URZ], R5 ;  /* 0x00000005060085a7 */ /* 0x000e64000800007f */
[----:B-1----:R-:W-:Y:S05]  /*92e0*/  @!P0 BRA `(.L_x_162) ;  /* 0xfffffffc00f08947 */ /* 0x002fea000383ffff */
[----:B------:R-:W-:Y:S05]  /*92f0*/  BRA `(.L_x_235) ;  /* 0xffffffe800147947 */ /* 0x000fea000383ffff */
.L_x_163:
[----:B0-----:R0:W1:Y:S02]  /*9300*/  SYNCS.PHASECHK.TRANS64.TRYWAIT P0, [R9+URZ], R4 ;  /* 0x00000004090075a7 */ /* 0x001064000800017f */
[----:B-1----:R-:W-:Y:S05]  /*9310*/  @!P0 NANOSLEEP.SYNCS 0x989680 ;  /* 0x009896800000895d */ /* 0x002fea0003900000 */
[----:B------:R-:W1:Y:S02]  /*9320*/  @!P0 SYNCS.PHASECHK.TRANS64 P0, [R9+URZ], R4 ;  /* 0x00000004090085a7 */ /* 0x000e64000800007f */
[----:B-1----:R-:W-:Y:S05]  /*9330*/  @!P0 BRA `(.L_x_163) ;  /* 0xfffffffc00f08947 */ /* 0x002fea000383ffff */
[----:B------:R-:W-:Y:S05]  /*9340*/  BRA `(.L_x_236) ;  /* 0xffffffe800247947 */ /* 0x000fea000383ffff */
.L_x_164:
[----:B0-----:R0:W1:Y:S02]  /*9350*/  SYNCS.PHASECHK.TRANS64.TRYWAIT P0, [R6+URZ], R5 ;  /* 0x00000005060075a7 */ /* 0x001064000800017f */
[----:B-1----:R-:W-:Y:S05]  /*9360*/  @!P0 NANOSLEEP.SYNCS 0x989680 ;  /* 0x009896800000895d */ /* 0x002fea0003900000 */
[----:B------:R-:W1:Y:S02]  /*9370*/  @!P0 SYNCS.PHASECHK.TRANS64 P0, [R6+URZ], R5 ;  /* 0x00000005060085a7 */ /* 0x000e64000800007f */
[----:B-1----:R-:W-:Y:S05]  /*9380*/  @!P0 BRA `(.L_x_164) ;  /* 0xfffffffc00f08947 */ /* 0x002fea000383ffff */
[----:B------:R-:W-:Y:S05]  /*9390*/  BRA `(.L_x_237) ;  /* 0xffffffe800347947 */ /* 0x000fea000383ffff */
.L_x_165:
[----:B0-----:R0:W1:Y:S02]  /*93a0*/  SYNCS.PHASECHK.TRANS64.TRYWAIT P0, [R9+URZ], R4 ;  /* 0x00000004090075a7 */ /* 0x001064000800017f */
[----:B-1----:R-:W-:Y:S05]  /*93b0*/  @!P0 NANOSLEEP.SYNCS 0x989680 ;  /* 0x009896800000895d */ /* 0x002fea0003900000 */
[----:B------:R-:W1:Y:S02]  /*93c0*/  @!P0 SYNCS.PHASECHK.TRANS64 P0, [R9+URZ], R4 ;  /* 0x00000004090085a7 */ /* 0x000e64000800007f */
[----:B-1----:R-:W-:Y:S05]  /*93d0*/  @!P0 BRA `(.L_x_165) ;  /* 0xfffffffc00f08947 */ /* 0x002fea000383ffff */
[----:B------:R-:W-:Y:S05]  /*93e0*/  BRA `(.L_x_238) ;  /* 0xffffffe800447947 */ /* 0x000fea000383ffff */
.L_x_166:
[----:B-1----:R1:W2:Y:S02]  /*93f0*/  SYNCS.PHASECHK.TRANS64.TRYWAIT P0, [R6+URZ], R5 ;  /* 0x00000005060075a7 */ /* 0x0022a4000800017f */
[----:B--2---:R-:W-:Y:S05]  /*9400*/  @!P0 NANOSLEEP.SYNCS 0x989680 ;  /* 0x009896800000895d */ /* 0x004fea0003900000 */
[----:B------:R-:W2:Y:S02]  /*9410*/  @!P0 SYNCS.PHASECHK.TRANS64 P0, [R6+URZ], R5 ;  /* 0x00000005060085a7 */ /* 0x000ea4000800007f */
[----:B--2---:R-:W-:Y:S05]  /*9420*/  @!P0 BRA `(.L_x_166) ;  /* 0xfffffffc00f08947 */ /* 0x004fea000383ffff */
[----:B------:R-:W-:Y:S05]  /*9430*/  BRA `(.L_x_239) ;  /* 0xffffffe8004c7947 */ /* 0x000fea000383ffff */
.L_x_240:
[----:B------:R-:W-:-:S00]  /*9440*/  BRA `(.L_x_240) ;  /* 0xfffffffc00fc7947 */ /* 0x000fc0000383ffff */
[----:B------:R-:W-:-:S00]  /*9450*/  NOP ;  /* 0x0000000000007918 */ /* 0x000fc00000000000 */
        /* <DEDUP_REMOVED lines=10> */
.L_x_241:


//--------------------- .nv.global.init           --------------------------
	.section	.nv.global.init,"aw",@progbits
.nv.global.init:
	.type		$str$22,@object
	.size		$str$22,($str$23 - $str$22)
$str$22:
        /*0000*/ 	.byte	0x6b, 0x5f, 0x74, 0x69, 0x6c, 0x65, 0x5f, 0x63, 0x6f, 0x75, 0x6e, 0x74, 0x20, 0x3e, 0x3d, 0x20
        /*0010*/ 	.byte	0x31, 0x00
	.type		$str$23,@object
	.size		$str$23,(__unnamed_1 - $str$23)
$str$23:
        /*0012*/ 	.byte	0x2f, 0x74, 0x6d, 0x70, 0x2f, 0x63, 0x75, 0x74, 0x6c, 0x61, 0x73, 0x73, 0x5f, 0x73, 0x77, 0x65
        /*0022*/ 	.byte	0x65, 0x70, 0x5f, 0x73, 0x72, 0x63, 0x2f, 0x69, 0x6e, 0x63, 0x6c, 0x75, 0x64, 0x65, 0x2f, 0x63
        /*0032*/ 	.byte	0x75, 0x74, 0x6c, 0x61, 0x73, 0x73, 0x2f, 0x67, 0x65, 0x6d, 0x6d, 0x2f, 0x63, 0x6f, 0x6c, 0x6c
        /*0042*/ 	.byte	0x65, 0x63, 0x74, 0x69, 0x76, 0x65, 0x2f, 0x73, 0x6d, 0x39, 0x30, 0x5f, 0x6d, 0x6d, 0x61, 0x5f
        /*0052*/ 	.byte	0x74, 0x6d, 0x61, 0x5f, 0x67, 0x6d, 0x6d, 0x61, 0x5f, 0x73, 0x73, 0x5f, 0x77, 0x61, 0x72, 0x70
        /*0062*/ 	.byte	0x73, 0x70, 0x65, 0x63, 0x69, 0x61, 0x6c, 0x69, 0x7a, 0x65, 0x64, 0x2e, 0x68, 0x70, 0x70, 0x00
	.type		__unnamed_1,@object
	.size		__unnamed_1,(.L_0 - __unnamed_1)
__unnamed_1:
        /*0072*/ 	.byte	0x76, 0x6f, 0x69, 0x64, 0x20, 0x63, 0x75, 0x74, 0x6c, 0x61, 0x73, 0x73, 0x3a, 0x3a, 0x67, 0x65
        /* <DEDUP_REMOVED lines=179> */
        /*0bb2*/ 	.byte	0x75, 0x74, 0x65, 0x3a, 0x3a, 0x69, 0x64, 0x65, 0x6e, 0x74, 0x69, 0x74, 0x79, 0x5d, 0x00
.L_0:


//--------------------- .nv.shared._ZN7cutlass13device_kernelINS_4gemm6kernel13GemmUniversalIN4cute5tupleIJiiiiEEENS1_10collective13CollectiveMmaINS1_34MainloopSm90TmaGmmaWarpSpecializedILi64ENS5_IJNS4_1CILi2EEENSA_ILi1EEESC_EEENS1_32KernelTmaWarpSpecializedPingpongEEENS5_IJNSA_ILi64EEENSA_ILi48EEENSA_ILi16EEEEEENS_6half_tENS5_IJlSC_lEEESK_SL_NS4_8TiledMMAINS4_8MMA_AtomIJNS4_4SM904GMMA25MMA_64x16x16_F32F16F16_SSILNSP_5MajorE0ELSR_0ELNSP_7ScaleInE1ELSS_1EEEEEENS4_6LayoutINS5_IJSC_SC_SC_EEENS5_IJNSA_ILi0EEESX_SX_EEEEENS5_IJNS4_10UnderscoreES10_S10_EEEEENS4_13SM90_TMA_LOADENS4_14ComposedLayoutINS4_7SwizzleILi1ELi4ELi3EEENS4_18smem_ptr_flag_bitsILi16EEENSV_INS5_IJNSA_ILi8EEESI_EEENS5_IJSI_SC_EEEEEEEvNS4_8identityENS4_23SM90_TMA_LOAD_MULTICASTES1D_vS1E_EENS_8epilogue10collective6detail29Sm90TmaWarpSpecializedAdapterINS1I_15DefaultEpilogueISK_SL_SL_NS1H_6thread17LinearCombinationISK_Li1EffLNS1M_9ScaleType4KindE0ELNS_15FloatRoundStyleE2ESK_EENS1_15EpilogueDefaultEEEEEvvEEEEvNT_6ParamsE --------------------------
	.section	.nv.shared._ZN7cutlass13device_kernelINS_4gemm6kernel13GemmUniversalIN4cute5tupleIJiiiiEEENS1_10collective13CollectiveMmaINS1_34MainloopSm90TmaGmmaWarpSpecializedILi64ENS5_IJNS4_1CILi2EEENSA_ILi1EEESC_EEENS1_32KernelTmaWarpSpecializedPingpongEEENS5_IJNSA_ILi64EEENSA_ILi48EEENSA_ILi16EEEEEENS_6half_tENS5_IJlSC_lEEESK_SL_NS4_8TiledMMAINS4_8MMA_AtomIJNS4_4SM904GMMA25MMA_64x16x16_F32F16F16_SSILNSP_5MajorE0ELSR_0ELNSP_7ScaleInE1ELSS_1EEEEEENS4_6LayoutINS5_IJSC_SC_SC_EEENS5_IJNSA_ILi0EEESX_SX_EEEEENS5_IJNS4_10UnderscoreES10_S10_EEEEENS4_13SM90_TMA_LOADENS4_14ComposedLayoutINS4_7SwizzleILi1ELi4ELi3EEENS4_18smem_ptr_flag_bitsILi16EEENSV_INS5_IJNSA_ILi8EEESI_EEENS5_IJSI_SC_EEEEEEEvNS4_8identityENS4_23SM90_TMA_LOAD_MULTICASTES1D_vS1E_EENS_8epilogue10collective6detail29Sm90TmaWarpSpecializedAdapterINS1I_15DefaultEpilogueISK_SL_SL_NS1H_6thread17LinearCombinationISK_Li1EffLNS1M_9ScaleType4KindE0ELNS_15FloatRoundStyleE2ESK_EENS1_15EpilogueDefaultEEEEEvvEEEEvNT_6ParamsE,"aw",@nobits
	.sectionflags	@""
	.align	16
	.zero		1024


//--------------------- .nv.shared.reserved.0     --------------------------
	.section	.nv.shared.reserved.0,"aw",@nobits
	.weak		__nv_reservedSMEM_offset_0_alias
	.size		__nv_reservedSMEM_offset_0_alias, 0, 0
	.other		__nv_reservedSMEM_offset_0_alias,@"STO_CUDA_RESERVED_SHARED STV_DEFAULT"
__nv_reservedSMEM_offset_0_alias:
	.zero		0


//--------------------- .nv.global                --------------------------
	.section	.nv.global,"aw",@nobits
.nv.global:
	.type		_ZN39_INTERNAL_a4c576c2_4_k_cu_1f5c8931_73204cute1_E,@object
	.size		_ZN39_INTERNAL_a4c576c2_4_k_cu_1f5c8931_73204cute1_E,(_ZN39_INTERNAL_a4c576c2_4_k_cu_1f5c8931_73204cuda3std3__45__cpo6cbeginE - _ZN39_INTERNAL_a4c576c2_4_k_cu_1f5c8931_73204cute1_E)
_ZN39_INTERNAL_a4c576c2_4_k_cu_1f5c8931_73204cute1_E:
	.zero		1
	.type		_ZN39_INTERNAL_a4c576c2_4_k_cu_1f5c8931_73204cuda3std3__45__cpo6cbeginE,@object
	.size		_ZN39_INTERNAL_a4c576c2_4_k_cu_1f5c8931_73204cuda3std3__45__cpo6cbeginE,(_ZN39_INTERNAL_a4c576c2_4_k_cu_1f5c8931_73204cuda3std3__48in_placeE - _ZN39_INTERNAL_a4c576c2_4_k_cu_1f5c8931_73204cuda3std3__45__cpo6cbeginE)
_ZN39_INTERNAL_a4c576c2_4_k_cu_1f5c8931_73204cuda3std3__45__cpo6cbeginE:
	.zero		1
	.type		_ZN39_INTERNAL_a4c576c2_4_k_cu_1f5c8931_73204cuda3std3__48in_placeE,@object
	.size		_ZN39_INTERNAL_a4c576c2_4_k_cu_1f5c8931_73204cuda3std3__48in_placeE,(_ZN39_INTERNAL_a4c576c2_4_k_cu_1f5c8931_73204cuda3std6ranges3__45__cpo9iter_moveE - _ZN39_INTERNAL_a4c576c2_4_k_cu_1f5c8931_73204cuda3std3__48in_placeE)
_ZN39_INTERNAL_a4c576c2_4_k_cu_1f5c8931_73204cuda3std3__48in_placeE:
	.zero		1
	.type		_ZN39_INTERNAL_a4c576c2_4_k_cu_1f5c8931_73204cuda3std6ranges3__45__cpo9iter_moveE,@object
	.size		_ZN39_INTERNAL_a4c576c2_4_k_cu_1f5c8931_73204cuda3std6ranges3__45__cpo9iter_moveE,(_ZN39_INTERNAL_a4c576c2_4_k_cu_1f5c8931_73204cuda3std3__45__cpo5beginE - _ZN39_INTERNAL_a4c576c2_4_k_cu_1f5c8931_73204cuda3std6ranges3__45__cpo9iter_moveE)
_ZN39_INTERNAL_a4c576c2_4_k_cu_1f5c8931_73204cuda3std6ranges3__45__cpo9iter_moveE:
	.zero		1
	.type		_ZN39_INTERNAL_a4c576c2_4_k_cu_1f5c8931_73204cuda3std3__45__cpo5beginE,@object
	.size		_ZN39_INTERNAL_a4c576c2_4_k_cu_1f5c8931_73204cuda3std3__45__cpo5beginE,(_ZN39_INTERNAL_a4c576c2_4_k_cu_1f5c8931_73204cuda3std3__441_GLOBAL__N__a4c576c2_4_k_cu_1f5c8931_73206ignoreE - _ZN39_INTERNAL_a4c576c2_4_k_cu_1f5c8931_73204cuda3std3__45__cpo5beginE)
_ZN39_INTERNAL_a4c576c2_4_k_cu_1f5c8931_73204cuda3std3__45__cpo5beginE:
	.zero		1
	.type		_ZN39_INTERNAL_a4c576c2_4_k_cu_1f5c8931_73204cuda3std3__441_GLOBAL__N__a4c576c2_4_k_cu_1f5c8931_73206ignoreE,@object
	.size		_ZN39_INTERNAL_a4c576c2_4_k_cu_1f5c8931_73204cuda3std3__441_GLOBAL__N__a4c576c2_4_k_cu_1f5c8931_73206ignoreE,(_ZN39_INTERNAL_a4c576c2_4_k_cu_1f5c8931_73204cute7productE - _ZN39_INTERNAL_a4c576c2_4_k_cu_1f5c8931_73204cuda3std3__441_GLOBAL__N__a4c576c2_4_k_cu_1f5c8931_73206ignoreE)
_ZN39_INTERNAL_a4c576c2_4_k_cu_1f5c8931_73204cuda3std3__441_GLOBAL__N__a4c576c2_4_k_cu_1f5c8931_73206ignoreE:
	.zero		1
	.type		_ZN39_INTERNAL_a4c576c2_4_k_cu_1f5c8931_73204cute7productE,@object
	.size		_ZN39_INTERNAL_a4c576c2_4_k_cu_1f5c8931_73204cute7productE,(_ZN39_INTERNAL_a4c576c2_4_k_cu_1f5c8931_73204cuda3std3__45__cpo3endE - _ZN39_INTERNAL_a4c576c2_4_k_cu_1f5c8931_73204cute7productE)
_ZN39_INTERNAL_a4c576c2_4_k_cu_1f5c8931_73204cute7productE:
	.zero		1
	.type		_ZN39_INTERNAL_a4c576c2_4_k_cu_1f5c8931_73204cuda3std3__45__cpo3endE,@object
	.size		_ZN39_INTERNAL_a4c576c2_4_k_cu_1f5c8931_73204cuda3std3__45__cpo3endE,(_ZN39_INTERNAL_a4c576c2_4_k_cu_1f5c8931_73204cuda3std3__419piecewise_constructE - _ZN39_INTERNAL_a4c576c2_4_k_cu_1f5c8931_73204cuda3std3__45__cpo3endE)
_ZN39_INTERNAL_a4c576c2_4_k_cu_1f5c8931_73204cuda3std3__45__cpo3endE:
	.zero		1
	.type		_ZN39_INTERNAL_a4c576c2_4_k_cu_1f5c8931_73204cuda3std3__419piecewise_constructE,@object
	.size		_ZN39_INTERNAL_a4c576c2_4_k_cu_1f5c8931_73204cuda3std3__419piecewise_constructE,(_ZN39_INTERNAL_a4c576c2_4_k_cu_1f5c8931_73204cuda3std3__45__cpo4cendE - _ZN39_INTERNAL_a4c576c2_4_k_cu_1f5c8931_73204cuda3std3__419piecewise_constructE)
_ZN39_INTERNAL_a4c576c2_4_k_cu_1f5c8931_73204cuda3std3__419piecewise_constructE:
	.zero		1
	.type		_ZN39_INTERNAL_a4c576c2_4_k_cu_1f5c8931_73204cuda3std3__45__cpo4cendE,@object
	.size		_ZN39_INTERNAL_a4c576c2_4_k_cu_1f5c8931_73204cuda3std3__45__cpo4cendE,(_ZN39_INTERNAL_a4c576c2_4_k_cu_1f5c8931_73204cuda3std6ranges3__45__cpo4swapE - _ZN39_INTERNAL_a4c576c2_4_k_cu_1f5c8931_73204cuda3std3__45__cpo4cendE)
_ZN39_INTERNAL_a4c576c2_4_k_cu_1f5c8931_73204cuda3std3__45__cpo4cendE:
	.zero		1
	.type		_ZN39_INTERNAL_a4c576c2_4_k_cu_1f5c8931_73204cuda3std6ranges3__45__cpo4swapE,@object
	.size		_ZN39_INTERNAL_a4c576c2_4_k_cu_1f5c8931_73204cuda3std6ranges3__45__cpo4swapE,(.L_8 - _ZN39_INTERNAL_a4c576c2_4_k_cu_1f5c8931_73204cuda3std6ranges3__45__cpo4swapE)
_ZN39_INTERNAL_a4c576c2_4_k_cu_1f5c8931_73204cuda3std6ranges3__45__cpo4swapE:
	.zero		1
.L_8:


//--------------------- .nv.constant0._ZN7cutlass13device_kernelINS_4gemm6kernel13GemmUniversalIN4cute5tupleIJiiiiEEENS1_10collective13CollectiveMmaINS1_34MainloopSm90TmaGmmaWarpSpecializedILi64ENS5_IJNS4_1CILi2EEENSA_ILi1EEESC_EEENS1_32KernelTmaWarpSpecializedPingpongEEENS5_IJNSA_ILi64EEENSA_ILi48EEENSA_ILi16EEEEEENS_6half_tENS5_IJlSC_lEEESK_SL_NS4_8TiledMMAINS4_8MMA_AtomIJNS4_4SM904GMMA25MMA_64x16x16_F32F16F16_SSILNSP_5MajorE0ELSR_0ELNSP_7ScaleInE1ELSS_1EEEEEENS4_6LayoutINS5_IJSC_SC_SC_EEENS5_IJNSA_ILi0EEESX_SX_EEEEENS5_IJNS4_10UnderscoreES10_S10_EEEEENS4_13SM90_TMA_LOADENS4_14ComposedLayoutINS4_7SwizzleILi1ELi4ELi3EEENS4_18smem_ptr_flag_bitsILi16EEENSV_INS5_IJNSA_ILi8EEESI_EEENS5_IJSI_SC_EEEEEEEvNS4_8identityENS4_23SM90_TMA_LOAD_MULTICASTES1D_vS1E_EENS_8epilogue10collective6detail29Sm90TmaWarpSpecializedAdapterINS1I_15DefaultEpilogueISK_SL_SL_NS1H_6thread17LinearCombinationISK_Li1EffLNS1M_9ScaleType4KindE0ELNS_15FloatRoundStyleE2ESK_EENS1_15EpilogueDefaultEEEEEvvEEEEvNT_6ParamsE --------------------------
	.section	.nv.constant0._ZN7cutlass13device_kernelINS_4gemm6kernel13GemmUniversalIN4cute5tupleIJiiiiEEENS1_10collective13CollectiveMmaINS1_34MainloopSm90TmaGmmaWarpSpecializedILi64ENS5_IJNS4_1CILi2EEENSA_ILi1EEESC_EEENS1_32KernelTmaWarpSpecializedPingpongEEENS5_IJNSA_ILi64EEENSA_ILi48EEENSA_ILi16EEEEEENS_6half_tENS5_IJlSC_lEEESK_SL_NS4_8TiledMMAINS4_8MMA_AtomIJNS4_4SM904GMMA25MMA_64x16x16_F32F16F16_SSILNSP_5MajorE0ELSR_0ELNSP_7ScaleInE1ELSS_1EEEEEENS4_6LayoutINS5_IJSC_SC_SC_EEENS5_IJNSA_ILi0EEESX_SX_EEEEENS5_IJNS4_10UnderscoreES10_S10_EEEEENS4_13SM90_TMA_LOADENS4_14ComposedLayoutINS4_7SwizzleILi1ELi4ELi3EEENS4_18smem_ptr_flag_bitsILi16EEENSV_INS5_IJNSA_ILi8EEESI_EEENS5_IJSI_SC_EEEEEEEvNS4_8identityENS4_23SM90_TMA_LOAD_MULTICASTES1D_vS1E_EENS_8epilogue10collective6detail29Sm90TmaWarpSpecializedAdapterINS1I_15DefaultEpilogueISK_SL_SL_NS1H_6thread17LinearCombinationISK_Li1EffLNS1M_9ScaleType4KindE0ELNS_15FloatRoundStyleE2ESK_EENS1_15EpilogueDefaultEEEEEvvEEEEvNT_6ParamsE,"a",@progbits
	.sectionflags	@""
	.align	4
.nv.constant0._ZN7cutlass13device_kernelINS_4gemm6kernel13GemmUniversalIN4cute5tupleIJiiiiEEENS1_10collective13CollectiveMmaINS1_34MainloopSm90TmaGmmaWarpSpecializedILi64ENS5_IJNS4_1CILi2EEENSA_ILi1EEESC_EEENS1_32KernelTmaWarpSpecializedPingpongEEENS5_IJNSA_ILi64EEENSA_ILi48EEENSA_ILi16EEEEEENS_6half_tENS5_IJlSC_lEEESK_SL_NS4_8TiledMMAINS4_8MMA_AtomIJNS4_4SM904GMMA25MMA_64x16x16_F32F16F16_SSILNSP_5MajorE0ELSR_0ELNSP_7ScaleInE1ELSS_1EEEEEENS4_6LayoutINS5_IJSC_SC_SC_EEENS5_IJNSA_ILi0EEESX_SX_EEEEENS5_IJNS4_10UnderscoreES10_S10_EEEEENS4_13SM90_TMA_LOADENS4_14ComposedLayoutINS4_7SwizzleILi1ELi4ELi3EEENS4_18smem_ptr_flag_bitsILi16EEENSV_INS5_IJNSA_ILi8EEESI_EEENS5_IJSI_SC_EEEEEEEvNS4_8identityENS4_23SM90_TMA_LOAD_MULTICASTES1D_vS1E_EENS_8epilogue10collective6detail29Sm90TmaWarpSpecializedAdapterINS1I_15DefaultEpilogueISK_SL_SL_NS1H_6thread17LinearCombinationISK_Li1EffLNS1M_9ScaleType4KindE0ELNS_15FloatRoundStyleE2ESK_EENS1_15EpilogueDefaultEEEEEvvEEEEvNT_6ParamsE:
	.zero		1664


//--------------------- SYMBOLS --------------------------

	.type		.nv.reservedSmem.offset0,@object
	.size		.nv.reservedSmem.offset0,0x4
	.type		__assertfail,@function
